//
// Generated by NVIDIA NVVM Compiler
//
// Compiler Build ID: CL-36424714
// Cuda compilation tools, release 13.0, V13.0.88
// Based on NVVM 20.0.0
//

.version 9.0
.target sm_100
.address_size 64

	// .globl	_Z12traiterImagePiS_iif

.visible .entry _Z12traiterImagePiS_iif(
	.param .u64 .ptr .align 1 _Z12traiterImagePiS_iif_param_0,
	.param .u64 .ptr .align 1 _Z12traiterImagePiS_iif_param_1,
	.param .u32 _Z12traiterImagePiS_iif_param_2,
	.param .u32 _Z12traiterImagePiS_iif_param_3,
	.param .f32 _Z12traiterImagePiS_iif_param_4
)
{
	.reg .pred 	%p<2>;
	.reg .b32 	%r<10>;
	.reg .b32 	%f<4>;
	.reg .b64 	%rd<8>;

	ld.param.u64 	%rd1, [_Z12traiterImagePiS_iif_param_0];
	ld.param.u64 	%rd2, [_Z12traiterImagePiS_iif_param_1];
	ld.param.u32 	%r3, [_Z12traiterImagePiS_iif_param_2];
	ld.param.u32 	%r2, [_Z12traiterImagePiS_iif_param_3];
	ld.param.f32 	%f1, [_Z12traiterImagePiS_iif_param_4];
	mov.u32 	%r4, %ctaid.x;
	mov.u32 	%r5, %ntid.x;
	mov.u32 	%r6, %tid.x;
	mad.lo.s32 	%r1, %r4, %r5, %r6;
	setp.ge.s32 	%p1, %r1, %r3;
	@%p1 bra 	$L__BB0_2;
	cvta.to.global.u64 	%rd3, %rd1;
	cvta.to.global.u64 	%rd4, %rd2;
	mul.wide.s32 	%rd5, %r1, 4;
	add.s64 	%rd6, %rd3, %rd5;
	ld.global.u32 	%r7, [%rd6];
	sub.s32 	%r8, %r7, %r2;
	cvt.rn.f32.s32 	%f2, %r8;
	mul.f32 	%f3, %f1, %f2;
	cvt.rzi.s32.f32 	%r9, %f3;
	add.s64 	%rd7, %rd4, %rd5;
	st.global.u32 	[%rd7], %r9;
$L__BB0_2:
	ret;

}
	// .globl	_Z8opti_minPiS_i
.visible .entry _Z8opti_minPiS_i(
	.param .u64 .ptr .align 1 _Z8opti_minPiS_i_param_0,
	.param .u64 .ptr .align 1 _Z8opti_minPiS_i_param_1,
	.param .u32 _Z8opti_minPiS_i_param_2
)
{
	.reg .pred 	%p<3>;
	.reg .b32 	%r<12>;
	.reg .b64 	%rd<19>;

	ld.param.u64 	%rd5, [_Z8opti_minPiS_i_param_0];
	ld.param.u64 	%rd6, [_Z8opti_minPiS_i_param_1];
	ld.param.u32 	%r1, [_Z8opti_minPiS_i_param_2];
	cvta.to.global.u64 	%rd1, %rd6;
	cvta.to.global.u64 	%rd2, %rd5;
	mov.u32 	%r2, %ctaid.x;
	mov.u32 	%r3, %ntid.x;
	mul.wide.u32 	%rd7, %r2, %r3;
	mov.u32 	%r4, %tid.x;
	cvt.u64.u32 	%rd8, %r4;
	add.s64 	%rd3, %rd7, %rd8;
	shr.u32 	%r5, %r1, 31;
	add.s32 	%r6, %r1, %r5;
	shr.s32 	%r7, %r6, 1;
	cvt.s64.s32 	%rd4, %r7;
	setp.ge.s64 	%p1, %rd3, %rd4;
	@%p1 bra 	$L__BB1_4;
	cvt.s64.s32 	%rd9, %r1;
	add.s64 	%rd10, %rd3, %rd4;
	setp.ge.s64 	%p2, %rd10, %rd9;
	@%p2 bra 	$L__BB1_3;
	shl.b64 	%rd14, %rd3, 2;
	add.s64 	%rd15, %rd2, %rd14;
	ld.global.u32 	%r9, [%rd15];
	shl.b64 	%rd16, %rd4, 2;
	add.s64 	%rd17, %rd15, %rd16;
	ld.global.u32 	%r10, [%rd17];
	min.s32 	%r11, %r9, %r10;
	add.s64 	%rd18, %rd1, %rd14;
	st.global.u32 	[%rd18], %r11;
	bra.uni 	$L__BB1_4;
$L__BB1_3:
	shl.b64 	%rd11, %rd3, 2;
	add.s64 	%rd12, %rd2, %rd11;
	ld.global.u32 	%r8, [%rd12];
	add.s64 	%rd13, %rd1, %rd11;
	st.global.u32 	[%rd13], %r8;
$L__BB1_4:
	ret;

}
	// .globl	_Z8opti_maxPiS_i
.visible .entry _Z8opti_maxPiS_i(
	.param .u64 .ptr .align 1 _Z8opti_maxPiS_i_param_0,
	.param .u64 .ptr .align 1 _Z8opti_maxPiS_i_param_1,
	.param .u32 _Z8opti_maxPiS_i_param_2
)
{
	.reg .pred 	%p<3>;
	.reg .b32 	%r<12>;
	.reg .b64 	%rd<19>;

	ld.param.u64 	%rd5, [_Z8opti_maxPiS_i_param_0];
	ld.param.u64 	%rd6, [_Z8opti_maxPiS_i_param_1];
	ld.param.u32 	%r1, [_Z8opti_maxPiS_i_param_2];
	cvta.to.global.u64 	%rd1, %rd6;
	cvta.to.global.u64 	%rd2, %rd5;
	mov.u32 	%r2, %ctaid.x;
	mov.u32 	%r3, %ntid.x;
	mul.wide.u32 	%rd7, %r2, %r3;
	mov.u32 	%r4, %tid.x;
	cvt.u64.u32 	%rd8, %r4;
	add.s64 	%rd3, %rd7, %rd8;
	shr.u32 	%r5, %r1, 31;
	add.s32 	%r6, %r1, %r5;
	shr.s32 	%r7, %r6, 1;
	cvt.s64.s32 	%rd4, %r7;
	setp.ge.s64 	%p1, %rd3, %rd4;
	@%p1 bra 	$L__BB2_4;
	cvt.s64.s32 	%rd9, %r1;
	add.s64 	%rd10, %rd3, %rd4;
	setp.ge.s64 	%p2, %rd10, %rd9;
	@%p2 bra 	$L__BB2_3;
	shl.b64 	%rd14, %rd3, 2;
	add.s64 	%rd15, %rd2, %rd14;
	ld.global.u32 	%r9, [%rd15];
	shl.b64 	%rd16, %rd4, 2;
	add.s64 	%rd17, %rd15, %rd16;
	ld.global.u32 	%r10, [%rd17];
	max.s32 	%r11, %r9, %r10;
	add.s64 	%rd18, %rd1, %rd14;
	st.global.u32 	[%rd18], %r11;
	bra.uni 	$L__BB2_4;
$L__BB2_3:
	shl.b64 	%rd11, %rd3, 2;
	add.s64 	%rd12, %rd2, %rd11;
	ld.global.u32 	%r8, [%rd12];
	add.s64 	%rd13, %rd1, %rd11;
	st.global.u32 	[%rd13], %r8;
$L__BB2_4:
	ret;

}
	// .globl	_Z15calculMinGPUExtPiS_i
.visible .entry _Z15calculMinGPUExtPiS_i(
	.param .u64 .ptr .align 1 _Z15calculMinGPUExtPiS_i_param_0,
	.param .u64 .ptr .align 1 _Z15calculMinGPUExtPiS_i_param_1,
	.param .u32 _Z15calculMinGPUExtPiS_i_param_2
)
{
	.reg .pred 	%p<20>;
	.reg .b32 	%r<120>;
	.reg .b64 	%rd<35>;

	ld.param.u64 	%rd14, [_Z15calculMinGPUExtPiS_i_param_0];
	ld.param.u32 	%r35, [_Z15calculMinGPUExtPiS_i_param_2];
	cvta.to.global.u64 	%rd1, %rd14;
	shr.u32 	%r36, %r35, 31;
	add.s32 	%r37, %r35, %r36;
	shr.s32 	%r1, %r37, 1;
	setp.lt.s32 	%p1, %r35, 2;
	@%p1 bra 	$L__BB3_29;
	and.b32  	%r38, %r35, 1;
	setp.eq.b32 	%p2, %r38, 1;
	add.s32 	%r2, %r1, -1;
	@%p2 bra 	$L__BB3_13;
	and.b32  	%r3, %r1, 7;
	setp.lt.u32 	%p12, %r2, 7;
	mov.b32 	%r110, 0;
	mov.u32 	%r109, %r1;
	@%p12 bra 	$L__BB3_5;
	and.b32  	%r110, %r1, 1073741816;
	neg.s32 	%r106, %r110;
	mul.wide.u32 	%rd2, %r1, 4;
	add.s64 	%rd32, %rd1, 16;
	mov.u32 	%r109, %r1;
$L__BB3_4:
	.pragma "nounroll";
	ld.global.u32 	%r60, [%rd32+-16];
	add.s64 	%rd19, %rd32, %rd2;
	ld.global.u32 	%r61, [%rd19+-16];
	min.s32 	%r62, %r60, %r61;
	st.global.u32 	[%rd32+-16], %r62;
	ld.global.u32 	%r63, [%rd32+-12];
	ld.global.u32 	%r64, [%rd19+-12];
	min.s32 	%r65, %r63, %r64;
	st.global.u32 	[%rd32+-12], %r65;
	ld.global.u32 	%r66, [%rd32+-8];
	ld.global.u32 	%r67, [%rd19+-8];
	min.s32 	%r68, %r66, %r67;
	st.global.u32 	[%rd32+-8], %r68;
	ld.global.u32 	%r69, [%rd32+-4];
	ld.global.u32 	%r70, [%rd19+-4];
	min.s32 	%r71, %r69, %r70;
	st.global.u32 	[%rd32+-4], %r71;
	ld.global.u32 	%r72, [%rd32];
	ld.global.u32 	%r73, [%rd19];
	min.s32 	%r74, %r72, %r73;
	st.global.u32 	[%rd32], %r74;
	ld.global.u32 	%r75, [%rd32+4];
	ld.global.u32 	%r76, [%rd19+4];
	min.s32 	%r77, %r75, %r76;
	st.global.u32 	[%rd32+4], %r77;
	ld.global.u32 	%r78, [%rd32+8];
	ld.global.u32 	%r79, [%rd19+8];
	min.s32 	%r80, %r78, %r79;
	st.global.u32 	[%rd32+8], %r80;
	ld.global.u32 	%r81, [%rd32+12];
	ld.global.u32 	%r82, [%rd19+12];
	min.s32 	%r83, %r81, %r82;
	st.global.u32 	[%rd32+12], %r83;
	add.s32 	%r109, %r109, 8;
	add.s32 	%r106, %r106, 8;
	add.s64 	%rd32, %rd32, 32;
	setp.ne.s32 	%p13, %r106, 0;
	@%p13 bra 	$L__BB3_4;
$L__BB3_5:
	setp.eq.s32 	%p14, %r3, 0;
	@%p14 bra 	$L__BB3_29;
	and.b32  	%r12, %r1, 3;
	setp.lt.u32 	%p15, %r3, 4;
	@%p15 bra 	$L__BB3_8;
	mul.wide.u32 	%rd20, %r110, 4;
	add.s64 	%rd21, %rd1, %rd20;
	ld.global.u32 	%r84, [%rd21];
	mul.wide.u32 	%rd22, %r109, 4;
	add.s64 	%rd23, %rd1, %rd22;
	ld.global.u32 	%r85, [%rd23];
	min.s32 	%r86, %r84, %r85;
	st.global.u32 	[%rd21], %r86;
	ld.global.u32 	%r87, [%rd21+4];
	ld.global.u32 	%r88, [%rd23+4];
	min.s32 	%r89, %r87, %r88;
	st.global.u32 	[%rd21+4], %r89;
	ld.global.u32 	%r90, [%rd21+8];
	ld.global.u32 	%r91, [%rd23+8];
	min.s32 	%r92, %r90, %r91;
	st.global.u32 	[%rd21+8], %r92;
	ld.global.u32 	%r93, [%rd21+12];
	ld.global.u32 	%r94, [%rd23+12];
	min.s32 	%r95, %r93, %r94;
	st.global.u32 	[%rd21+12], %r95;
	add.s32 	%r109, %r109, 4;
	add.s32 	%r110, %r110, 4;
$L__BB3_8:
	setp.eq.s32 	%p16, %r12, 0;
	@%p16 bra 	$L__BB3_29;
	setp.eq.s32 	%p17, %r12, 1;
	@%p17 bra 	$L__BB3_11;
	mul.wide.u32 	%rd24, %r110, 4;
	add.s64 	%rd25, %rd1, %rd24;
	ld.global.u32 	%r96, [%rd25];
	mul.wide.u32 	%rd26, %r109, 4;
	add.s64 	%rd27, %rd1, %rd26;
	ld.global.u32 	%r97, [%rd27];
	min.s32 	%r98, %r96, %r97;
	st.global.u32 	[%rd25], %r98;
	ld.global.u32 	%r99, [%rd25+4];
	ld.global.u32 	%r100, [%rd27+4];
	min.s32 	%r101, %r99, %r100;
	st.global.u32 	[%rd25+4], %r101;
	add.s32 	%r109, %r109, 2;
	add.s32 	%r110, %r110, 2;
$L__BB3_11:
	and.b32  	%r102, %r1, 1;
	setp.eq.b32 	%p18, %r102, 1;
	not.pred 	%p19, %p18;
	@%p19 bra 	$L__BB3_29;
	mul.wide.u32 	%rd28, %r110, 4;
	add.s64 	%rd29, %rd1, %rd28;
	ld.global.u32 	%r103, [%rd29];
	mul.wide.u32 	%rd30, %r109, 4;
	add.s64 	%rd31, %rd1, %rd30;
	ld.global.u32 	%r104, [%rd31];
	min.s32 	%r105, %r103, %r104;
	st.global.u32 	[%rd29], %r105;
	bra.uni 	$L__BB3_29;
$L__BB3_13:
	and.b32  	%r21, %r1, 3;
	setp.lt.u32 	%p3, %r2, 3;
	mov.b32 	%r116, 0;
	mov.u32 	%r117, %r1;
	@%p3 bra 	$L__BB3_24;
	and.b32  	%r116, %r1, 1073741820;
	mov.b32 	%r114, 0;
	mov.u32 	%r117, %r1;
$L__BB3_15:
	setp.eq.s32 	%p4, %r114, %r2;
	mul.wide.u32 	%rd15, %r114, 4;
	add.s64 	%rd6, %rd1, %rd15;
	mul.wide.u32 	%rd16, %r117, 4;
	add.s64 	%rd7, %rd1, %rd16;
	@%p4 bra 	$L__BB3_17;
	ld.global.u32 	%r41, [%rd6];
	ld.global.u32 	%r42, [%rd7];
	min.s32 	%r43, %r41, %r42;
	st.global.u32 	[%rd6], %r43;
$L__BB3_17:
	add.s32 	%r44, %r1, -2;
	setp.eq.s32 	%p5, %r114, %r44;
	@%p5 bra 	$L__BB3_19;
	ld.global.u32 	%r45, [%rd6+4];
	ld.global.u32 	%r46, [%rd7+4];
	min.s32 	%r47, %r45, %r46;
	st.global.u32 	[%rd6+4], %r47;
$L__BB3_19:
	add.s32 	%r48, %r1, -3;
	setp.eq.s32 	%p6, %r114, %r48;
	@%p6 bra 	$L__BB3_21;
	ld.global.u32 	%r49, [%rd6+8];
	ld.global.u32 	%r50, [%rd7+8];
	min.s32 	%r51, %r49, %r50;
	st.global.u32 	[%rd6+8], %r51;
$L__BB3_21:
	add.s32 	%r52, %r1, -4;
	setp.eq.s32 	%p7, %r114, %r52;
	@%p7 bra 	$L__BB3_23;
	ld.global.u32 	%r53, [%rd6+12];
	ld.global.u32 	%r54, [%rd7+12];
	min.s32 	%r55, %r53, %r54;
	st.global.u32 	[%rd6+12], %r55;
$L__BB3_23:
	add.s32 	%r117, %r117, 4;
	add.s32 	%r114, %r114, 4;
	setp.ne.s32 	%p8, %r114, %r116;
	@%p8 bra 	$L__BB3_15;
$L__BB3_24:
	setp.eq.s32 	%p9, %r21, 0;
	@%p9 bra 	$L__BB3_29;
	mul.wide.u32 	%rd17, %r116, 4;
	add.s64 	%rd34, %rd1, %rd17;
	sub.s32 	%r119, %r116, %r1;
	mul.wide.u32 	%rd18, %r117, 4;
	add.s64 	%rd33, %rd1, %rd18;
	neg.s32 	%r118, %r21;
$L__BB3_26:
	.pragma "nounroll";
	add.s32 	%r119, %r119, 1;
	setp.eq.s32 	%p10, %r119, 0;
	@%p10 bra 	$L__BB3_28;
	ld.global.u32 	%r56, [%rd34];
	ld.global.u32 	%r57, [%rd33];
	min.s32 	%r58, %r56, %r57;
	st.global.u32 	[%rd34], %r58;
$L__BB3_28:
	add.s64 	%rd34, %rd34, 4;
	add.s64 	%rd33, %rd33, 4;
	add.s32 	%r118, %r118, 1;
	setp.ne.s32 	%p11, %r118, 0;
	@%p11 bra 	$L__BB3_26;
$L__BB3_29:
	ret;

}


// ===== COMPILED SASS (sm_100) =====

	.target	sm_100

	.elftype	@"ET_EXEC"


//--------------------- .note.nv.tkinfo           --------------------------
	.section	.note.nv.tkinfo,"",@"SHT_NOTE"
	.sectionflags	@"SHF_NOTE_NV_TKINFO"
	.tkinfo
        /*0018*/ 	.word	0x00000002
        /*0030*/ 	.string	""
        /*0030*/ 	.string	"ptxas"
        /*0030*/ 	.string	"Cuda compilation tools, release 13.0, V13.0.88"
        /*0030*/ 	.string	"Build cuda_13.0.r13.0/compiler.36424714_0"
        /*0030*/ 	.string	"-arch sm_100 -m 64 "



//--------------------- .note.nv.cuinfo           --------------------------
	.section	.note.nv.cuinfo,"",@"SHT_NOTE"
	.sectionflags	@"SHF_NOTE_NV_CUINFO"
        /*0018*/ 	.short	0x0002
        /*001a*/ 	.short	0x0064
        /*001c*/ 	.short	0x0082
	.zero		2


//--------------------- .nv.info                  --------------------------
	.section	.nv.info,"",@"SHT_CUDA_INFO"
	.align	4


	//----- nvinfo : EIATTR_REGCOUNT
	.align		4
        /*0000*/ 	.byte	0x04, 0x2f
        /*0002*/ 	.short	(.L_1 - .L_0)
	.align		4
.L_0:
        /*0004*/ 	.word	index@(_Z12traiterImagePiS_iif)
        /*0008*/ 	.word	0x0000000c


	//----- nvinfo : EIATTR_FRAME_SIZE
	.align		4
.L_1:
        /*000c*/ 	.byte	0x04, 0x11
        /*000e*/ 	.short	(.L_3 - .L_2)
	.align		4
.L_2:
        /*0010*/ 	.word	index@(_Z12traiterImagePiS_iif)
        /*0014*/ 	.word	0x00000000


	//----- nvinfo : EIATTR_REGCOUNT
	.align		4
.L_3:
        /*0018*/ 	.byte	0x04, 0x2f
        /*001a*/ 	.short	(.L_5 - .L_4)
	.align		4
.L_4:
        /*001c*/ 	.word	index@(_Z8opti_minPiS_i)
        /*0020*/ 	.word	0x0000000c


	//----- nvinfo : EIATTR_FRAME_SIZE
	.align		4
.L_5:
        /*0024*/ 	.byte	0x04, 0x11
        /*0026*/ 	.short	(.L_7 - .L_6)
	.align		4
.L_6:
        /*0028*/ 	.word	index@(_Z8opti_minPiS_i)
        /*002c*/ 	.word	0x00000000


	//----- nvinfo : EIATTR_REGCOUNT
	.align		4
.L_7:
        /*0030*/ 	.byte	0x04, 0x2f
        /*0032*/ 	.short	(.L_9 - .L_8)
	.align		4
.L_8:
        /*0034*/ 	.word	index@(_Z8opti_maxPiS_i)
        /*0038*/ 	.word	0x0000000c


	//----- nvinfo : EIATTR_FRAME_SIZE
	.align		4
.L_9:
        /*003c*/ 	.byte	0x04, 0x11
        /*003e*/ 	.short	(.L_11 - .L_10)
	.align		4
.L_10:
        /*0040*/ 	.word	index@(_Z8opti_maxPiS_i)
        /*0044*/ 	.word	0x00000000


	//----- nvinfo : EIATTR_REGCOUNT
	.align		4
.L_11:
        /*0048*/ 	.byte	0x04, 0x2f
        /*004a*/ 	.short	(.L_13 - .L_12)
	.align		4
.L_12:
        /*004c*/ 	.word	index@(_Z15calculMinGPUExtPiS_i)
        /*0050*/ 	.word	0x0000001d


	//----- nvinfo : EIATTR_FRAME_SIZE
	.align		4
.L_13:
        /*0054*/ 	.byte	0x04, 0x11
        /*0056*/ 	.short	(.L_15 - .L_14)
	.align		4
.L_14:
        /*0058*/ 	.word	index@(_Z15calculMinGPUExtPiS_i)
        /*005c*/ 	.word	0x00000000


	//----- nvinfo : EIATTR_MIN_STACK_SIZE
	.align		4
.L_15:
        /*0060*/ 	.byte	0x04, 0x12
        /*0062*/ 	.short	(.L_17 - .L_16)
	.align		4
.L_16:
        /*0064*/ 	.word	index@(_Z15calculMinGPUExtPiS_i)
        /*0068*/ 	.word	0x00000000


	//----- nvinfo : EIATTR_MIN_STACK_SIZE
	.align		4
.L_17:
        /*006c*/ 	.byte	0x04, 0x12
        /*006e*/ 	.short	(.L_19 - .L_18)
	.align		4
.L_18:
        /*0070*/ 	.word	index@(_Z8opti_maxPiS_i)
        /*0074*/ 	.word	0x00000000


	//----- nvinfo : EIATTR_MIN_STACK_SIZE
	.align		4
.L_19:
        /*0078*/ 	.byte	0x04, 0x12
        /*007a*/ 	.short	(.L_21 - .L_20)
	.align		4
.L_20:
        /*007c*/ 	.word	index@(_Z8opti_minPiS_i)
        /*0080*/ 	.word	0x00000000


	//----- nvinfo : EIATTR_MIN_STACK_SIZE
	.align		4
.L_21:
        /*0084*/ 	.byte	0x04, 0x12
        /*0086*/ 	.short	(.L_23 - .L_22)
	.align		4
.L_22:
        /*0088*/ 	.word	index@(_Z12traiterImagePiS_iif)
        /*008c*/ 	.word	0x00000000
.L_23:


//--------------------- .nv.compat                --------------------------
	.section	.nv.compat,"",@"SHT_CUDA_COMPAT_INFO"
	.align	4
        /*0000*/ 	.byte	0x02, 0x09, 0x00, 0x00, 0x02, 0x02, 0x01, 0x00, 0x02, 0x05, 0x05, 0x00, 0x03, 0x07, 0x01, 0x01
        /*0010*/ 	.byte	0x02, 0x03, 0x00, 0x00, 0x02, 0x06, 0x01, 0x00, 0x04, 0x0b, 0x08, 0x00, 0x09, 0x00, 0x00, 0x00
        /*0020*/ 	.byte	0x00, 0x00, 0x00, 0x00


//--------------------- .nv.info._Z15calculMinGPUExtPiS_i --------------------------
	.section	.nv.info._Z15calculMinGPUExtPiS_i,"",@"SHT_CUDA_INFO"
	.sectionflags	@""
	.align	4


	//----- nvinfo : EIATTR_CUDA_API_VERSION
	.align		4
        /*0000*/ 	.byte	0x04, 0x37
        /*0002*/ 	.short	(.L_25 - .L_24)
.L_24:
        /*0004*/ 	.word	0x00000082


	//----- nvinfo : EIATTR_KPARAM_INFO
	.align		4
.L_25:
        /*0008*/ 	.byte	0x04, 0x17
        /*000a*/ 	.short	(.L_27 - .L_26)
.L_26:
        /*000c*/ 	.word	0x00000000
        /*0010*/ 	.short	0x0002
        /*0012*/ 	.short	0x0010
        /*0014*/ 	.byte	0x00, 0xf0, 0x11, 0x00


	//----- nvinfo : EIATTR_KPARAM_INFO
	.align		4
.L_27:
        /*0018*/ 	.byte	0x04, 0x17
        /*001a*/ 	.short	(.L_29 - .L_28)
.L_28:
        /*001c*/ 	.word	0x00000000
        /*0020*/ 	.short	0x0001
        /*0022*/ 	.short	0x0008
        /*0024*/ 	.byte	0x00, 0xf5, 0x21, 0x00


	//----- nvinfo : EIATTR_KPARAM_INFO
	.align		4
.L_29:
        /*0028*/ 	.byte	0x04, 0x17
        /*002a*/ 	.short	(.L_31 - .L_30)
.L_30:
        /*002c*/ 	.word	0x00000000
        /*0030*/ 	.short	0x0000
        /*0032*/ 	.short	0x0000
        /*0034*/ 	.byte	0x00, 0xf5, 0x21, 0x00


	//----- nvinfo : EIATTR_SPARSE_MMA_MASK
	.align		4
.L_31:
        /*0038*/ 	.byte	0x03, 0x50
        /*003a*/ 	.short	0x0000


	//----- nvinfo : EIATTR_MAXREG_COUNT
	.align		4
        /*003c*/ 	.byte	0x03, 0x1b
        /*003e*/ 	.short	0x00ff


	//----- nvinfo : EIATTR_MERCURY_ISA_VERSION
	.align		4
        /*0040*/ 	.byte	0x03, 0x5f
        /*0042*/ 	.short	0x0101


	//----- nvinfo : EIATTR_VRC_CTA_INIT_COUNT
	.align		4
        /*0044*/ 	.byte	0x02, 0x4a
	.zero		1
	.zero		1


	//----- nvinfo : EIATTR_EXIT_INSTR_OFFSETS
	.align		4
        /*0048*/ 	.byte	0x04, 0x1c
        /*004a*/ 	.short	(.L_33 - .L_32)


	//   ....[0]....
.L_32:
        /*004c*/ 	.word	0x00000030


	//   ....[1]....
        /*0050*/ 	.word	0x00000400


	//   ....[2]....
        /*0054*/ 	.word	0x000005a0


	//   ....[3]....
        /*0058*/ 	.word	0x00000690


	//   ....[4]....
        /*005c*/ 	.word	0x00000730


	//   ....[5]....
        /*0060*/ 	.word	0x00001580


	//   ....[6]....
        /*0064*/ 	.word	0x00001710


	//----- nvinfo : EIATTR_CBANK_PARAM_SIZE
	.align		4
.L_33:
        /*0068*/ 	.byte	0x03, 0x19
        /*006a*/ 	.short	0x0014


	//----- nvinfo : EIATTR_PARAM_CBANK
	.align		4
        /*006c*/ 	.byte	0x04, 0x0a
        /*006e*/ 	.short	(.L_35 - .L_34)
	.align		4
.L_34:
        /*0070*/ 	.word	index@(.nv.constant0._Z15calculMinGPUExtPiS_i)
        /*0074*/ 	.short	0x0380
        /*0076*/ 	.short	0x0014


	//----- nvinfo : EIATTR_SW_WAR
	.align		4
.L_35:
        /*0078*/ 	.byte	0x04, 0x36
        /*007a*/ 	.short	(.L_37 - .L_36)
.L_36:
        /*007c*/ 	.word	0x00000008
.L_37:


//--------------------- .nv.info._Z8opti_maxPiS_i --------------------------
	.section	.nv.info._Z8opti_maxPiS_i,"",@"SHT_CUDA_INFO"
	.sectionflags	@""
	.align	4


	//----- nvinfo : EIATTR_CUDA_API_VERSION
	.align		4
        /*0000*/ 	.byte	0x04, 0x37
        /*0002*/ 	.short	(.L_39 - .L_38)
.L_38:
        /*0004*/ 	.word	0x00000082


	//----- nvinfo : EIATTR_KPARAM_INFO
	.align		4
.L_39:
        /*0008*/ 	.byte	0x04, 0x17
        /*000a*/ 	.short	(.L_41 - .L_40)
.L_40:
        /*000c*/ 	.word	0x00000000
        /*0010*/ 	.short	0x0002
        /*0012*/ 	.short	0x0010
        /*0014*/ 	.byte	0x00, 0xf0, 0x11, 0x00


	//----- nvinfo : EIATTR_KPARAM_INFO
	.align		4
.L_41:
        /*0018*/ 	.byte	0x04, 0x17
        /*001a*/ 	.short	(.L_43 - .L_42)
.L_42:
        /*001c*/ 	.word	0x00000000
        /*0020*/ 	.short	0x0001
        /*0022*/ 	.short	0x0008
        /*0024*/ 	.byte	0x00, 0xf5, 0x21, 0x00


	//----- nvinfo : EIATTR_KPARAM_INFO
	.align		4
.L_43:
        /*0028*/ 	.byte	0x04, 0x17
        /*002a*/ 	.short	(.L_45 - .L_44)
.L_44:
        /*002c*/ 	.word	0x00000000
        /*0030*/ 	.short	0x0000
        /*0032*/ 	.short	0x0000
        /*0034*/ 	.byte	0x00, 0xf5, 0x21, 0x00


	//----- nvinfo : EIATTR_SPARSE_MMA_MASK
	.align		4
.L_45:
        /*0038*/ 	.byte	0x03, 0x50
        /*003a*/ 	.short	0x0000


	//----- nvinfo : EIATTR_MAXREG_COUNT
	.align		4
        /*003c*/ 	.byte	0x03, 0x1b
        /*003e*/ 	.short	0x00ff


	//----- nvinfo : EIATTR_MERCURY_ISA_VERSION
	.align		4
        /*0040*/ 	.byte	0x03, 0x5f
        /*0042*/ 	.short	0x0101


	//----- nvinfo : EIATTR_VRC_CTA_INIT_COUNT
	.align		4
        /*0044*/ 	.byte	0x02, 0x4a
	.zero		1
	.zero		1


	//----- nvinfo : EIATTR_EXIT_INSTR_OFFSETS
	.align		4
        /*0048*/ 	.byte	0x04, 0x1c
        /*004a*/ 	.short	(.L_47 - .L_46)


	//   ....[0]....
.L_46:
        /*004c*/ 	.word	0x000000c0


	//   ....[1]....
        /*0050*/ 	.word	0x00000210


	//   ....[2]....
        /*0054*/ 	.word	0x000002b0


	//----- nvinfo : EIATTR_CRS_STACK_SIZE
	.align		4
.L_47:
        /*0058*/ 	.byte	0x04, 0x1e
        /*005a*/ 	.short	(.L_49 - .L_48)
.L_48:
        /*005c*/ 	.word	0x00000000


	//----- nvinfo : EIATTR_CBANK_PARAM_SIZE
	.align		4
.L_49:
        /*0060*/ 	.byte	0x03, 0x19
        /*0062*/ 	.short	0x0014


	//----- nvinfo : EIATTR_PARAM_CBANK
	.align		4
        /*0064*/ 	.byte	0x04, 0x0a
        /*0066*/ 	.short	(.L_51 - .L_50)
	.align		4
.L_50:
        /*0068*/ 	.word	index@(.nv.constant0._Z8opti_maxPiS_i)
        /*006c*/ 	.short	0x0380
        /*006e*/ 	.short	0x0014


	//----- nvinfo : EIATTR_SW_WAR
	.align		4
.L_51:
        /*0070*/ 	.byte	0x04, 0x36
        /*0072*/ 	.short	(.L_53 - .L_52)
.L_52:
        /*0074*/ 	.word	0x00000008
.L_53:


//--------------------- .nv.info._Z8opti_minPiS_i --------------------------
	.section	.nv.info._Z8opti_minPiS_i,"",@"SHT_CUDA_INFO"
	.sectionflags	@""
	.align	4


	//----- nvinfo : EIATTR_CUDA_API_VERSION
	.align		4
        /*0000*/ 	.byte	0x04, 0x37
        /*0002*/ 	.short	(.L_55 - .L_54)
.L_54:
        /*0004*/ 	.word	0x00000082


	//----- nvinfo : EIATTR_KPARAM_INFO
	.align		4
.L_55:
        /*0008*/ 	.byte	0x04, 0x17
        /*000a*/ 	.short	(.L_57 - .L_56)
.L_56:
        /*000c*/ 	.word	0x00000000
        /*0010*/ 	.short	0x0002
        /*0012*/ 	.short	0x0010
        /*0014*/ 	.byte	0x00, 0xf0, 0x11, 0x00


	//----- nvinfo : EIATTR_KPARAM_INFO
	.align		4
.L_57:
        /*0018*/ 	.byte	0x04, 0x17
        /*001a*/ 	.short	(.L_59 - .L_58)
.L_58:
        /*001c*/ 	.word	0x00000000
        /*0020*/ 	.short	0x0001
        /*0022*/ 	.short	0x0008
        /*0024*/ 	.byte	0x00, 0xf5, 0x21, 0x00


	//----- nvinfo : EIATTR_KPARAM_INFO
	.align		4
.L_59:
        /*0028*/ 	.byte	0x04, 0x17
        /*002a*/ 	.short	(.L_61 - .L_60)
.L_60:
        /*002c*/ 	.word	0x00000000
        /*0030*/ 	.short	0x0000
        /*0032*/ 	.short	0x0000
        /*0034*/ 	.byte	0x00, 0xf5, 0x21, 0x00


	//----- nvinfo : EIATTR_SPARSE_MMA_MASK
	.align		4
.L_61:
        /*0038*/ 	.byte	0x03, 0x50
        /*003a*/ 	.short	0x0000


	//----- nvinfo : EIATTR_MAXREG_COUNT
	.align		4
        /*003c*/ 	.byte	0x03, 0x1b
        /*003e*/ 	.short	0x00ff


	//----- nvinfo : EIATTR_MERCURY_ISA_VERSION
	.align		4
        /*0040*/ 	.byte	0x03, 0x5f
        /*0042*/ 	.short	0x0101


	//----- nvinfo : EIATTR_VRC_CTA_INIT_COUNT
	.align		4
        /*0044*/ 	.byte	0x02, 0x4a
	.zero		1
	.zero		1


	//----- nvinfo : EIATTR_EXIT_INSTR_OFFSETS
	.align		4
        /*0048*/ 	.byte	0x04, 0x1c
        /*004a*/ 	.short	(.L_63 - .L_62)


	//   ....[0]....
.L_62:
        /*004c*/ 	.word	0x000000c0


	//   ....[1]....
        /*0050*/ 	.word	0x00000210


	//   ....[2]....
        /*0054*/ 	.word	0x000002b0


	//----- nvinfo : EIATTR_CRS_STACK_SIZE
	.align		4
.L_63:
        /*0058*/ 	.byte	0x04, 0x1e
        /*005a*/ 	.short	(.L_65 - .L_64)
.L_64:
        /*005c*/ 	.word	0x00000000


	//----- nvinfo : EIATTR_CBANK_PARAM_SIZE
	.align		4
.L_65:
        /*0060*/ 	.byte	0x03, 0x19
        /*0062*/ 	.short	0x0014


	//----- nvinfo : EIATTR_PARAM_CBANK
	.align		4
        /*0064*/ 	.byte	0x04, 0x0a
        /*0066*/ 	.short	(.L_67 - .L_66)
	.align		4
.L_66:
        /*0068*/ 	.word	index@(.nv.constant0._Z8opti_minPiS_i)
        /*006c*/ 	.short	0x0380
        /*006e*/ 	.short	0x0014


	//----- nvinfo : EIATTR_SW_WAR
	.align		4
.L_67:
        /*0070*/ 	.byte	0x04, 0x36
        /*0072*/ 	.short	(.L_69 - .L_68)
.L_68:
        /*0074*/ 	.word	0x00000008
.L_69:


//--------------------- .nv.info._Z12traiterImagePiS_iif --------------------------
	.section	.nv.info._Z12traiterImagePiS_iif,"",@"SHT_CUDA_INFO"
	.sectionflags	@""
	.align	4


	//----- nvinfo : EIATTR_CUDA_API_VERSION
	.align		4
        /*0000*/ 	.byte	0x04, 0x37
        /*0002*/ 	.short	(.L_71 - .L_70)
.L_70:
        /*0004*/ 	.word	0x00000082


	//----- nvinfo : EIATTR_KPARAM_INFO
	.align		4
.L_71:
        /*0008*/ 	.byte	0x04, 0x17
        /*000a*/ 	.short	(.L_73 - .L_72)
.L_72:
        /*000c*/ 	.word	0x00000000
        /*0010*/ 	.short	0x0004
        /*0012*/ 	.short	0x0018
        /*0014*/ 	.byte	0x00, 0xf0, 0x11, 0x00


	//----- nvinfo : EIATTR_KPARAM_INFO
	.align		4
.L_73:
        /*0018*/ 	.byte	0x04, 0x17
        /*001a*/ 	.short	(.L_75 - .L_74)
.L_74:
        /*001c*/ 	.word	0x00000000
        /*0020*/ 	.short	0x0003
        /*0022*/ 	.short	0x0014
        /*0024*/ 	.byte	0x00, 0xf0, 0x11, 0x00


	//----- nvinfo : EIATTR_KPARAM_INFO
	.align		4
.L_75:
        /*0028*/ 	.byte	0x04, 0x17
        /*002a*/ 	.short	(.L_77 - .L_76)
.L_76:
        /*002c*/ 	.word	0x00000000
        /*0030*/ 	.short	0x0002
        /*0032*/ 	.short	0x0010
        /*0034*/ 	.byte	0x00, 0xf0, 0x11, 0x00


	//----- nvinfo : EIATTR_KPARAM_INFO
	.align		4
.L_77:
        /*0038*/ 	.byte	0x04, 0x17
        /*003a*/ 	.short	(.L_79 - .L_78)
.L_78:
        /*003c*/ 	.word	0x00000000
        /*0040*/ 	.short	0x0001
        /*0042*/ 	.short	0x0008
        /*0044*/ 	.byte	0x00, 0xf5, 0x21, 0x00


	//----- nvinfo : EIATTR_KPARAM_INFO
	.align		4
.L_79:
        /*0048*/ 	.byte	0x04, 0x17
        /*004a*/ 	.short	(.L_81 - .L_80)
.L_80:
        /*004c*/ 	.word	0x00000000
        /*0050*/ 	.short	0x0000
        /*0052*/ 	.short	0x0000
        /*0054*/ 	.byte	0x00, 0xf5, 0x21, 0x00


	//----- nvinfo : EIATTR_SPARSE_MMA_MASK
	.align		4
.L_81:
        /*0058*/ 	.byte	0x03, 0x50
        /*005a*/ 	.short	0x0000


	//----- nvinfo : EIATTR_MAXREG_COUNT
	.align		4
        /*005c*/ 	.byte	0x03, 0x1b
        /*005e*/ 	.short	0x00ff


	//----- nvinfo : EIATTR_MERCURY_ISA_VERSION
	.align		4
        /*0060*/ 	.byte	0x03, 0x5f
        /*0062*/ 	.short	0x0101


	//----- nvinfo : EIATTR_VRC_CTA_INIT_COUNT
	.align		4
        /*0064*/ 	.byte	0x02, 0x4a
	.zero		1
	.zero		1


	//----- nvinfo : EIATTR_EXIT_INSTR_OFFSETS
	.align		4
        /*0068*/ 	.byte	0x04, 0x1c
        /*006a*/ 	.short	(.L_83 - .L_82)


	//   ....[0]....
.L_82:
        /*006c*/ 	.word	0x00000070


	//   ....[1]....
        /*0070*/ 	.word	0x00000150


	//----- nvinfo : EIATTR_CBANK_PARAM_SIZE
	.align		4
.L_83:
        /*0074*/ 	.byte	0x03, 0x19
        /*0076*/ 	.short	0x001c


	//----- nvinfo : EIATTR_PARAM_CBANK
	.align		4
        /*0078*/ 	.byte	0x04, 0x0a
        /*007a*/ 	.short	(.L_85 - .L_84)
	.align		4
.L_84:
        /*007c*/ 	.word	index@(.nv.constant0._Z12traiterImagePiS_iif)
        /*0080*/ 	.short	0x0380
        /*0082*/ 	.short	0x001c


	//----- nvinfo : EIATTR_SW_WAR
	.align		4
.L_85:
        /*0084*/ 	.byte	0x04, 0x36
        /*0086*/ 	.short	(.L_87 - .L_86)
.L_86:
        /*0088*/ 	.word	0x00000008
.L_87:


//--------------------- .nv.callgraph             --------------------------
	.section	.nv.callgraph,"",@"SHT_CUDA_CALLGRAPH"
	.align	4
	.sectionentsize	8
	.align		4
        /*0000*/ 	.word	0x00000000
	.align		4
        /*0004*/ 	.word	0xffffffff
	.align		4
        /*0008*/ 	.word	0x00000000
	.align		4
        /*000c*/ 	.word	0xfffffffe
	.align		4
        /*0010*/ 	.word	0x00000000
	.align		4
        /*0014*/ 	.word	0xfffffffd
	.align		4
        /*0018*/ 	.word	0x00000000
	.align		4
        /*001c*/ 	.word	0xfffffffc


//--------------------- .text._Z15calculMinGPUExtPiS_i --------------------------
	.section	.text._Z15calculMinGPUExtPiS_i,"ax",@progbits
	.align	128
        .global         _Z15calculMinGPUExtPiS_i
        .type           _Z15calculMinGPUExtPiS_i,@function
        .size           _Z15calculMinGPUExtPiS_i,(.L_x_37 - _Z15calculMinGPUExtPiS_i)
        .other          _Z15calculMinGPUExtPiS_i,@"STO_CUDA_ENTRY STV_DEFAULT"
_Z15calculMinGPUExtPiS_i:
.text._Z15calculMinGPUExtPiS_i:
[----:B------:R-:W-:Y:S08]  /*0000*/  LDC R1, c[0x0][0x37c] ;  /* 0x0000df00ff017b82 */ /* 0x000ff00000000800 */
[----:B------:R-:W0:Y:S02]  /*0010*/  LDC R0, c[0x0][0x390] ;  /* 0x0000e400ff007b82 */ /* 0x000e240000000800 */
[----:B0-----:R-:W-:-:S13]  /*0020*/  ISETP.GE.AND P0, PT, R0, 0x2, PT ;  /* 0x000000020000780c */ /* 0x001fda0003f06270 */
[----:B------:R-:W-:Y:S05]  /*0030*/  @!P0 EXIT ;  /* 0x000000000000894d */ /* 0x000fea0003800000 */
[C---:B------:R-:W-:Y:S01]  /*0040*/  LOP3.LUT R2, R0.reuse, 0x1, RZ, 0xc0, !PT ;  /* 0x0000000100027812 */ /* 0x040fe200078ec0ff */
[----:B------:R-:W0:Y:S01]  /*0050*/  LDCU.64 UR4, c[0x0][0x358] ;  /* 0x00006b00ff0477ac */ /* 0x000e220008000a00 */
[----:B------:R-:W-:Y:S02]  /*0060*/  LEA.HI R0, R0, R0, RZ, 0x1 ;  /* 0x0000000000007211 */ /* 0x000fe400078f08ff */
[----:B------:R-:W-:Y:S02]  /*0070*/  ISETP.NE.U32.AND P0, PT, R2, 0x1, PT ;  /* 0x000000010200780c */ /* 0x000fe40003f05070 */
[----:B------:R-:W-:-:S05]  /*0080*/  SHF.R.S32.HI R0, RZ, 0x1, R0 ;  /* 0x00000001ff007819 */ /* 0x000fca0000011400 */
[----:B------:R-:W-:-:S06]  /*0090*/  VIADD R12, R0, 0xffffffff ;  /* 0xffffffff000c7836 */ /* 0x000fcc0000000000 */
[----:B------:R-:W-:Y:S05]  /*00a0*/  @!P0 BRA `(.L_x_0) ;  /* 0x0000000400a48947 */ /* 0x000fea0003800000 */
[----:B------:R-:W-:Y:S01]  /*00b0*/  ISETP.GE.U32.AND P0, PT, R12, 0x7, PT ;  /* 0x000000070c00780c */ /* 0x000fe20003f06070 */
[----:B------:R-:W-:Y:S01]  /*00c0*/  IMAD.MOV.U32 R2, RZ, RZ, RZ ;  /* 0x000000ffff027224 */ /* 0x000fe200078e00ff */
[----:B------:R-:W-:Y:S01]  /*00d0*/  LOP3.LUT R14, R0, 0x7, RZ, 0xc0, !PT ;  /* 0x00000007000e7812 */ /* 0x000fe200078ec0ff */
[----:B------:R-:W-:-:S03]  /*00e0*/  IMAD.MOV.U32 R3, RZ, RZ, R0 ;  /* 0x000000ffff037224 */ /* 0x000fc600078e0000 */
[----:B------:R-:W-:-:S07]  /*00f0*/  ISETP.NE.AND P1, PT, R14, RZ, PT ;  /* 0x000000ff0e00720c */ /* 0x000fce0003f25270 */
[----:B------:R-:W-:Y:S06]  /*0100*/  @!P0 BRA `(.L_x_1) ;  /* 0x0000000000bc8947 */ /* 0x000fec0003800000 */
[----:B------:R-:W1:Y:S01]  /*0110*/  LDC.64 R4, c[0x0][0x380] ;  /* 0x0000e000ff047b82 */ /* 0x000e620000000a00 */
[----:B------:R-:W-:Y:S01]  /*0120*/  LOP3.LUT R2, R0, 0x3ffffff8, RZ, 0xc0, !PT ;  /* 0x3ffffff800027812 */ /* 0x000fe200078ec0ff */
[----:B------:R-:W-:-:S04]  /*0130*/  IMAD.MOV.U32 R3, RZ, RZ, R0 ;  /* 0x000000ffff037224 */ /* 0x000fc800078e0000 */
[----:B------:R-:W-:Y:S01]  /*0140*/  IMAD.MOV R8, RZ, RZ, -R2 ;  /* 0x000000ffff087224 */ /* 0x000fe200078e0a02 */
[----:B-1----:R-:W-:-:S05]  /*0150*/  IADD3 R9, P0, PT, R4, 0x10, RZ ;  /* 0x0000001004097810 */ /* 0x002fca0007f1e0ff */
[----:B------:R-:W-:-:S08]  /*0160*/  IMAD.X R10, RZ, RZ, R5, P0 ;  /* 0x000000ffff0a7224 */ /* 0x000fd000000e0605 */
.L_x_2:
[----:B0-----:R-:W-:Y:S02]  /*0170*/  IMAD.MOV.U32 R4, RZ, RZ, R9 ;  /* 0x000000ffff047224 */ /* 0x001fe400078e0009 */
[----:B------:R-:W-:Y:S02]  /*0180*/  IMAD.MOV.U32 R5, RZ, RZ, R10 ;  /* 0x000000ffff057224 */ /* 0x000fe400078e000a */
[----:B------:R-:W-:-:S03]  /*0190*/  IMAD.WIDE.U32 R6, R0, 0x4, R4 ;  /* 0x0000000400067825 */ /* 0x000fc600078e0004 */
[----:B0-----:R-:W2:Y:S04]  /*01a0*/  LDG.E R9, desc[UR4][R4.64+-0x10] ;  /* 0xfffff00404097981 */ /* 0x001ea8000c1e1900 */
[----:B------:R-:W2:Y:S02]  /*01b0*/  LDG.E R10, desc[UR4][R6.64+-0x10] ;  /* 0xfffff004060a7981 */ /* 0x000ea4000c1e1900 */
[----:B--2---:R-:W-:Y:S02]  /*01c0*/  VIMNMX R9, PT, PT, R9, R10, PT ;  /* 0x0000000a09097248 */ /* 0x004fe40003fe0100 */
[----:B------:R-:W2:Y:S04]  /*01d0*/  LDG.E R10, desc[UR4][R4.64+-0xc] ;  /* 0xfffff404040a7981 */ /* 0x000ea8000c1e1900 */
[----:B------:R0:W-:Y:S04]  /*01e0*/  STG.E desc[UR4][R4.64+-0x10], R9 ;  /* 0xfffff00904007986 */ /* 0x0001e8000c101904 */
[----:B------:R-:W2:Y:S04]  /*01f0*/  LDG.E R11, desc[UR4][R6.64+-0xc] ;  /* 0xfffff404060b7981 */ /* 0x000ea8000c1e1900 */
[----:B0-----:R-:W3:Y:S01]  /*0200*/  LDG.E R9, desc[UR4][R4.64] ;  /* 0x0000000404097981 */ /* 0x001ee2000c1e1900 */
[----:B--2---:R-:W-:-:S03]  /*0210*/  VIMNMX R11, PT, PT, R10, R11, PT ;  /* 0x0000000b0a0b7248 */ /* 0x004fc60003fe0100 */
[----:B------:R-:W2:Y:S04]  /*0220*/  LDG.E R10, desc[UR4][R4.64+-0x8] ;  /* 0xfffff804040a7981 */ /* 0x000ea8000c1e1900 */
[----:B------:R0:W-:Y:S04]  /*0230*/  STG.E desc[UR4][R4.64+-0xc], R11 ;  /* 0xfffff40b04007986 */ /* 0x0001e8000c101904 */
[----:B------:R-:W2:Y:S02]  /*0240*/  LDG.E R13, desc[UR4][R6.64+-0x8] ;  /* 0xfffff804060d7981 */ /* 0x000ea4000c1e1900 */
[----:B--2---:R-:W-:-:S02]  /*0250*/  VIMNMX R13, PT, PT, R10, R13, PT ;  /* 0x0000000d0a0d7248 */ /* 0x004fc40003fe0100 */
[----:B------:R-:W2:Y:S04]  /*0260*/  LDG.E R10, desc[UR4][R4.64+-0x4] ;  /* 0xfffffc04040a7981 */ /* 0x000ea8000c1e1900 */
[----:B------:R1:W-:Y:S04]  /*0270*/  STG.E desc[UR4][R4.64+-0x8], R13 ;  /* 0xfffff80d04007986 */ /* 0x0003e8000c101904 */
[----:B------:R-:W2:Y:S02]  /*0280*/  LDG.E R15, desc[UR4][R6.64+-0x4] ;  /* 0xfffffc04060f7981 */ /* 0x000ea4000c1e1900 */
[----:B--2---:R-:W-:-:S05]  /*0290*/  VIMNMX R15, PT, PT, R10, R15, PT ;  /* 0x0000000f0a0f7248 */ /* 0x004fca0003fe0100 */
[----:B------:R2:W-:Y:S04]  /*02a0*/  STG.E desc[UR4][R4.64+-0x4], R15 ;  /* 0xfffffc0f04007986 */ /* 0x0005e8000c101904 */
[----:B------:R-:W3:Y:S02]  /*02b0*/  LDG.E R10, desc[UR4][R6.64] ;  /* 0x00000004060a7981 */ /* 0x000ee4000c1e1900 */
[----:B---3--:R-:W-:Y:S02]  /*02c0*/  VIMNMX R9, PT, PT, R9, R10, PT ;  /* 0x0000000a09097248 */ /* 0x008fe40003fe0100 */
[----:B------:R-:W3:Y:S04]  /*02d0*/  LDG.E R10, desc[UR4][R4.64+0x4] ;  /* 0x00000404040a7981 */ /* 0x000ee8000c1e1900 */
[----:B------:R4:W-:Y:S04]  /*02e0*/  STG.E desc[UR4][R4.64], R9 ;  /* 0x0000000904007986 */ /* 0x0009e8000c101904 */
[----:B0-----:R-:W3:Y:S02]  /*02f0*/  LDG.E R11, desc[UR4][R6.64+0x4] ;  /* 0x00000404060b7981 */ /* 0x001ee4000c1e1900 */
[----:B---3--:R-:W-:-:S02]  /*0300*/  VIMNMX R11, PT, PT, R10, R11, PT ;  /* 0x0000000b0a0b7248 */ /* 0x008fc40003fe0100 */
[----:B------:R-:W3:Y:S04]  /*0310*/  LDG.E R10, desc[UR4][R4.64+0x8] ;  /* 0x00000804040a7981 */ /* 0x000ee8000c1e1900 */
[----:B------:R0:W-:Y:S04]  /*0320*/  STG.E desc[UR4][R4.64+0x4], R11 ;  /* 0x0000040b04007986 */ /* 0x0001e8000c101904 */
[----:B-1----:R-:W3:Y:S01]  /*0330*/  LDG.E R13, desc[UR4][R6.64+0x8] ;  /* 0x00000804060d7981 */ /* 0x002ee2000c1e1900 */
[----:B------:R-:W-:Y:S01]  /*0340*/  VIADD R8, R8, 0x8 ;  /* 0x0000000808087836 */ /* 0x000fe20000000000 */
[----:B---3--:R-:W-:-:S02]  /*0350*/  VIMNMX R13, PT, PT, R10, R13, PT ;  /* 0x0000000d0a0d7248 */ /* 0x008fc40003fe0100 */
[----:B------:R-:W3:Y:S04]  /*0360*/  LDG.E R10, desc[UR4][R4.64+0xc] ;  /* 0x00000c04040a7981 */ /* 0x000ee8000c1e1900 */
[----:B------:R0:W-:Y:S04]  /*0370*/  STG.E desc[UR4][R4.64+0x8], R13 ;  /* 0x0000080d04007986 */ /* 0x0001e8000c101904 */
[----:B--2---:R-:W3:Y:S01]  /*0380*/  LDG.E R15, desc[UR4][R6.64+0xc] ;  /* 0x00000c04060f7981 */ /* 0x004ee2000c1e1900 */
[----:B------:R-:W-:Y:S02]  /*0390*/  ISETP.NE.AND P0, PT, R8, RZ, PT ;  /* 0x000000ff0800720c */ /* 0x000fe40003f05270 */
[----:B----4-:R-:W-:Y:S01]  /*03a0*/  IADD3 R9, P2, PT, R4, 0x20, RZ ;  /* 0x0000002004097810 */ /* 0x010fe20007f5e0ff */
[----:B------:R-:W-:Y:S01]  /*03b0*/  VIADD R3, R3, 0x8 ;  /* 0x0000000803037836 */ /* 0x000fe20000000000 */
[----:B---3--:R-:W-:-:S03]  /*03c0*/  VIMNMX R15, PT, PT, R10, R15, PT ;  /* 0x0000000f0a0f7248 */ /* 0x008fc60003fe0100 */
[----:B------:R-:W-:Y:S02]  /*03d0*/  IMAD.X R10, RZ, RZ, R5, P2 ;  /* 0x000000ffff0a7224 */ /* 0x000fe400010e0605 */
[----:B------:R0:W-:Y:S04]  /*03e0*/  STG.E desc[UR4][R4.64+0xc], R15 ;  /* 0x00000c0f04007986 */ /* 0x0001e8000c101904 */
[----:B------:R-:W-:Y:S05]  /*03f0*/  @P0 BRA `(.L_x_2) ;  /* 0xfffffffc005c0947 */ /* 0x000fea000383ffff */
.L_x_1:
[----:B0-----:R-:W-:Y:S05]  /*0400*/  @!P1 EXIT ;  /* 0x000000000000994d */ /* 0x001fea0003800000 */
[----:B------:R-:W-:Y:S02]  /*0410*/  ISETP.GE.U32.AND P0, PT, R14, 0x4, PT ;  /* 0x000000040e00780c */ /* 0x000fe40003f06070 */
[----:B------:R-:W-:-:S04]  /*0420*/  LOP3.LUT R10, R0, 0x3, RZ, 0xc0, !PT ;  /* 0x00000003000a7812 */ /* 0x000fc800078ec0ff */
[----:B------:R-:W-:-:S07]  /*0430*/  ISETP.NE.AND P1, PT, R10, RZ, PT ;  /* 0x000000ff0a00720c */ /* 0x000fce0003f25270 */
[----:B------:R-:W-:Y:S06]  /*0440*/  @!P0 BRA `(.L_x_3) ;  /* 0x0000000000548947 */ /* 0x000fec0003800000 */
[----:B------:R-:W0:Y:S02]  /*0450*/  LDC.64 R6, c[0x0][0x380] ;  /* 0x0000e000ff067b82 */ /* 0x000e240000000a00 */
[----:B0-----:R-:W-:-:S04]  /*0460*/  IMAD.WIDE.U32 R4, R2, 0x4, R6 ;  /* 0x0000000402047825 */ /* 0x001fc800078e0006 */
[----:B------:R-:W-:Y:S01]  /*0470*/  IMAD.WIDE.U32 R6, R3, 0x4, R6 ;  /* 0x0000000403067825 */ /* 0x000fe200078e0006 */
[----:B------:R-:W2:Y:S04]  /*0480*/  LDG.E R8, desc[UR4][R4.64] ;  /* 0x0000000404087981 */ /* 0x000ea8000c1e1900 */
[----:B------:R-:W2:Y:S02]  /*0490*/  LDG.E R9, desc[UR4][R6.64] ;  /* 0x0000000406097981 */ /* 0x000ea4000c1e1900 */
[----:B--2---:R-:W-:Y:S02]  /*04a0*/  VIMNMX R9, PT, PT, R8, R9, PT ;  /* 0x0000000908097248 */ /* 0x004fe40003fe0100 */
[----:B------:R-:W2:Y:S04]  /*04b0*/  LDG.E R8, desc[UR4][R4.64+0x4] ;  /* 0x0000040404087981 */ /* 0x000ea8000c1e1900 */
[----:B------:R0:W-:Y:S04]  /*04c0*/  STG.E desc[UR4][R4.64], R9 ;  /* 0x0000000904007986 */ /* 0x0001e8000c101904 */
[----:B------:R-:W2:Y:S02]  /*04d0*/  LDG.E R11, desc[UR4][R6.64+0x4] ;  /* 0x00000404060b7981 */ /* 0x000ea4000c1e1900 */
[----:B--2---:R-:W-:-:S02]  /*04e0*/  VIMNMX R11, PT, PT, R8, R11, PT ;  /* 0x0000000b080b7248 */ /* 0x004fc40003fe0100 */
[----:B------:R-:W2:Y:S04]  /*04f0*/  LDG.E R8, desc[UR4][R4.64+0x8] ;  /* 0x0000080404087981 */ /* 0x000ea8000c1e1900 */
[----:B------:R0:W-:Y:S04]  /*0500*/  STG.E desc[UR4][R4.64+0x4], R11 ;  /* 0x0000040b04007986 */ /* 0x0001e8000c101904 */
[----:B------:R-:W2:Y:S02]  /*0510*/  LDG.E R13, desc[UR4][R6.64+0x8] ;  /* 0x00000804060d7981 */ /* 0x000ea4000c1e1900 */
[----:B--2---:R-:W-:-:S02]  /*0520*/  VIMNMX R13, PT, PT, R8, R13, PT ;  /* 0x0000000d080d7248 */ /* 0x004fc40003fe0100 */
[----:B------:R-:W2:Y:S04]  /*0530*/  LDG.E R8, desc[UR4][R4.64+0xc] ;  /* 0x00000c0404087981 */ /* 0x000ea8000c1e1900 */
[----:B------:R0:W-:Y:S04]  /*0540*/  STG.E desc[UR4][R4.64+0x8], R13 ;  /* 0x0000080d04007986 */ /* 0x0001e8000c101904 */
[----:B------:R-:W2:Y:S01]  /*0550*/  LDG.E R15, desc[UR4][R6.64+0xc] ;  /* 0x00000c04060f7981 */ /* 0x000ea2000c1e1900 */
[----:B------:R-:W-:Y:S02]  /*0560*/  VIADD R3, R3, 0x4 ;  /* 0x0000000403037836 */ /* 0x000fe40000000000 */
[----:B------:R-:W-:Y:S01]  /*0570*/  VIADD R2, R2, 0x4 ;  /* 0x0000000402027836 */ /* 0x000fe20000000000 */
[----:B--2---:R-:W-:-:S05]  /*0580*/  VIMNMX R15, PT, PT, R8, R15, PT ;  /* 0x0000000f080f7248 */ /* 0x004fca0003fe0100 */
[----:B------:R0:W-:Y:S02]  /*0590*/  STG.E desc[UR4][R4.64+0xc], R15 ;  /* 0x00000c0f04007986 */ /* 0x0001e4000c101904 */
.L_x_3:
[----:B------:R-:W-:Y:S05]  /*05a0*/  @!P1 EXIT ;  /* 0x000000000000994d */ /* 0x000fea0003800000 */
[----:B------:R-:W-:-:S13]  /*05b0*/  ISETP.NE.AND P0, PT, R10, 0x1, PT ;  /* 0x000000010a00780c */ /* 0x000fda0003f05270 */
[----:B0-----:R-:W0:Y:S02]  /*05c0*/  @P0 LDC.64 R4, c[0x0][0x380] ;  /* 0x0000e000ff040b82 */ /* 0x001e240000000a00 */
[----:B0-----:R-:W-:-:S04]  /*05d0*/  @P0 IMAD.WIDE.U32 R6, R2, 0x4, R4 ;  /* 0x0000000402060825 */ /* 0x001fc800078e0004 */
[----:B------:R-:W-:Y:S01]  /*05e0*/  @P0 IMAD.WIDE.U32 R4, R3, 0x4, R4 ;  /* 0x0000000403040825 */ /* 0x000fe200078e0004 */
[----:B------:R-:W2:Y:S04]  /*05f0*/  @P0 LDG.E R8, desc[UR4][R6.64] ;  /* 0x0000000406080981 */ /* 0x000ea8000c1e1900 */
[----:B------:R-:W2:Y:S01]  /*0600*/  @P0 LDG.E R9, desc[UR4][R4.64] ;  /* 0x0000000404090981 */ /* 0x000ea2000c1e1900 */
[----:B------:R-:W-:Y:S02]  /*0610*/  LOP3.LUT R0, R0, 0x1, RZ, 0xc0, !PT ;  /* 0x0000000100007812 */ /* 0x000fe400078ec0ff */
[----:B--2---:R-:W-:Y:S02]  /*0620*/  @P0 VIMNMX R9, PT, PT, R8, R9, PT ;  /* 0x0000000908090248 */ /* 0x004fe40003fe0100 */
[----:B------:R-:W2:Y:S04]  /*0630*/  @P0 LDG.E R8, desc[UR4][R6.64+0x4] ;  /* 0x0000040406080981 */ /* 0x000ea8000c1e1900 */
[----:B------:R0:W-:Y:S04]  /*0640*/  @P0 STG.E desc[UR4][R6.64], R9 ;  /* 0x0000000906000986 */ /* 0x0001e8000c101904 */
[----:B------:R-:W2:Y:S01]  /*0650*/  @P0 LDG.E R11, desc[UR4][R4.64+0x4] ;  /* 0x00000404040b0981 */ /* 0x000ea2000c1e1900 */
[----:B------:R-:W-:-:S02]  /*0660*/  ISETP.NE.U32.AND P1, PT, R0, 0x1, PT ;  /* 0x000000010000780c */ /* 0x000fc40003f25070 */
[----:B--2---:R-:W-:-:S05]  /*0670*/  @P0 VIMNMX R11, PT, PT, R8, R11, PT ;  /* 0x0000000b080b0248 */ /* 0x004fca0003fe0100 */
[----:B------:R0:W-:Y:S06]  /*0680*/  @P0 STG.E desc[UR4][R6.64+0x4], R11 ;  /* 0x0000040b06000986 */ /* 0x0001ec000c101904 */
[----:B------:R-:W-:Y:S05]  /*0690*/  @P1 EXIT ;  /* 0x000000000000194d */ /* 0x000fea0003800000 */
[----:B0-----:R-:W0:Y:S01]  /*06a0*/  LDC.64 R6, c[0x0][0x380] ;  /* 0x0000e000ff067b82 */ /* 0x001e220000000a00 */
[----:B------:R-:W-:Y:S02]  /*06b0*/  @P0 VIADD R3, R3, 0x2 ;  /* 0x0000000203030836 */ /* 0x000fe40000000000 */
[----:B------:R-:W-:Y:S02]  /*06c0*/  @P0 VIADD R2, R2, 0x2 ;  /* 0x0000000202020836 */ /* 0x000fe40000000000 */
[----:B0-----:R-:W-:-:S04]  /*06d0*/  IMAD.WIDE.U32 R4, R3, 0x4, R6 ;  /* 0x0000000403047825 */ /* 0x001fc800078e0006 */
[----:B------:R-:W-:Y:S02]  /*06e0*/  IMAD.WIDE.U32 R2, R2, 0x4, R6 ;  /* 0x0000000402027825 */ /* 0x000fe400078e0006 */
[----:B------:R-:W2:Y:S04]  /*06f0*/  LDG.E R5, desc[UR4][R4.64] ;  /* 0x0000000404057981 */ /* 0x000ea8000c1e1900 */
[----:B------:R-:W2:Y:S02]  /*0700*/  LDG.E R0, desc[UR4][R2.64] ;  /* 0x0000000402007981 */ /* 0x000ea4000c1e1900 */
[----:B--2---:R-:W-:-:S05]  /*0710*/  VIMNMX R7, PT, PT, R0, R5, PT ;  /* 0x0000000500077248 */ /* 0x004fca0003fe0100 */
[----:B------:R-:W-:Y:S01]  /*0720*/  STG.E desc[UR4][R2.64], R7 ;  /* 0x0000000702007986 */ /* 0x000fe2000c101904 */
[----:B------:R-:W-:Y:S05]  /*0730*/  EXIT ;  /* 0x000000000000794d */ /* 0x000fea0003800000 */
.L_x_0:
[----:B------:R-:W-:Y:S01]  /*0740*/  ISETP.GE.U32.AND P0, PT, R12, 0x3, PT ;  /* 0x000000030c00780c */ /* 0x000fe20003f06070 */
[----:B------:R-:W-:Y:S01]  /*0750*/  IMAD.MOV.U32 R8, RZ, RZ, RZ ;  /* 0x000000ffff087224 */ /* 0x000fe200078e00ff */
[----:B------:R-:W-:Y:S01]  /*0760*/  LOP3.LUT R10, R0, 0x3, RZ, 0xc0, !PT ;  /* 0x00000003000a7812 */ /* 0x000fe200078ec0ff */
[----:B------:R-:W-:-:S10]  /*0770*/  IMAD.MOV.U32 R11, RZ, RZ, R0 ;  /* 0x000000ffff0b7224 */ /* 0x000fd400078e0000 */
[----:B------:R-:W-:Y:S05]  /*0780*/  @!P0 BRA `(.L_x_4) ;  /* 0x0000000c00788947 */ /* 0x000fea0003800000 */
[----:B------:R-:W1:Y:S01]  /*0790*/  LDC.64 R4, c[0x0][0x380] ;  /* 0x0000e000ff047b82 */ /* 0x000e620000000a00 */
[----:B------:R-:W-:Y:S01]  /*07a0*/  LOP3.LUT R8, R0, 0x3ffffffc, RZ, 0xc0, !PT ;  /* 0x3ffffffc00087812 */ /* 0x000fe200078ec0ff */
[----:B------:R-:W-:Y:S02]  /*07b0*/  IMAD.MOV.U32 R9, RZ, RZ, RZ ;  /* 0x000000ffff097224 */ /* 0x000fe400078e00ff */
[----:B------:R-:W-:Y:S01]  /*07c0*/  IMAD.MOV.U32 R11, RZ, RZ, R0 ;  /* 0x000000ffff0b7224 */ /* 0x000fe200078e0000 */
[----:B------:R-:W-:-:S13]  /*07d0*/  ISETP.GT.AND P0, PT, R8, RZ, PT ;  /* 0x000000ff0800720c */ /* 0x000fda0003f04270 */
[----:B------:R-:W-:Y:S05]  /*07e0*/  @!P0 BRA `(.L_x_5) ;  /* 0x0000000800e08947 */ /* 0x000fea0003800000 */
[----:B------:R-:W-:Y:S01]  /*07f0*/  IMAD.IADD R2, R8, 0x1, -R9 ;  /* 0x0000000108027824 */ /* 0x000fe200078e0a09 */
[----:B------:R-:W-:-:S04]  /*0800*/  PLOP3.LUT P0, PT, PT, PT, PT, 0x80, 0x8 ;  /* 0x000000000008781c */ /* 0x000fc80003f0f070 */
[----:B------:R-:W-:-:S13]  /*0810*/  ISETP.GT.AND P1, PT, R2, 0xc, PT ;  /* 0x0000000c0200780c */ /* 0x000fda0003f24270 */
[----:B------:R-:W-:Y:S05]  /*0820*/  @!P1 BRA `(.L_x_6) ;  /* 0x0000000400d09947 */ /* 0x000fea0003800000 */
[----:B------:R-:W2:Y:S01]  /*0830*/  LDC.64 R2, c[0x0][0x380] ;  /* 0x0000e000ff027b82 */ /* 0x000ea20000000a00 */
[----:B------:R-:W-:Y:S01]  /*0840*/  PLOP3.LUT P0, PT, PT, PT, PT, 0x8, 0x80 ;  /* 0x000000000080781c */ /* 0x000fe20003f0e170 */
[----:B------:R-:W-:-:S12]  /*0850*/  VIADD R18, R8, 0xfffffff4 ;  /* 0xfffffff408127836 */ /* 0x000fd80000000000 */
.L_x_19:
[C---:B------:R-:W-:Y:S01]  /*0860*/  ISETP.NE.AND P1, PT, R9.reuse, R12, PT ;  /* 0x0000000c0900720c */ /* 0x040fe20003f25270 */
[----:B0-2---:R-:W-:-:S04]  /*0870*/  IMAD.WIDE.U32 R14, R9, 0x4, R2 ;  /* 0x00000004090e7825 */ /* 0x005fc800078e0002 */
[----:B------:R-:W-:-:S04]  /*0880*/  IMAD.WIDE.U32 R16, R11, 0x4, R2 ;  /* 0x000000040b107825 */ /* 0x000fc800078e0002 */
[----:B------:R-:W-:-:S04]  /*0890*/  VIADD R24, R0, 0xfffffffc ;  /* 0xfffffffc00187836 */ /* 0x000fc80000000000 */
[----:B0--34-:R-:W2:Y:S01]  /*08a0*/  @P1 LDG.E R7, desc[UR4][R14.64] ;  /* 0x000000040e071981 */ /* 0x019ea2000c1e1900 */
[C---:B------:R-:W-:Y:S01]  /*08b0*/  VIADD R22, R0.reuse, 0xfffffffe ;  /* 0xfffffffe00167836 */ /* 0x040fe20000000000 */
[C---:B------:R-:W-:Y:S02]  /*08c0*/  ISETP.NE.AND P4, PT, R9.reuse, R24, PT ;  /* 0x000000180900720c */ /* 0x040fe40003f85270 */
[----:B------:R-:W2:Y:S02]  /*08d0*/  @P1 LDG.E R26, desc[UR4][R16.64] ;  /* 0x00000004101a1981 */ /* 0x000ea4000c1e1900 */
[----:B------:R-:W-:Y:S01]  /*08e0*/  ISETP.NE.AND P2, PT, R9, R22, PT ;  /* 0x000000160900720c */ /* 0x000fe20003f45270 */
[----:B------:R-:W-:-:S05]  /*08f0*/  VIADD R20, R0, 0xfffffffd ;  /* 0xfffffffd00147836 */ /* 0x000fca0000000000 */
[----:B------:R-:W-:-:S03]  /*0900*/  ISETP.NE.AND P3, PT, R9, R20, PT ;  /* 0x000000140900720c */ /* 0x000fc60003f65270 */
[----:B------:R0:W5:Y:S01]  /*0910*/  @P4 LDG.E R6, desc[UR4][R14.64+0xc] ;  /* 0x00000c040e064981 */ /* 0x000162000c1e1900 */
[----:B--2---:R-:W-:-:S05]  /*0920*/  @P1 VIMNMX R7, PT, PT, R7, R26, PT ;  /* 0x0000001a07071248 */ /* 0x004fca0003fe0100 */
[----:B------:R0:W-:Y:S01]  /*0930*/  @P1 STG.E desc[UR4][R14.64], R7 ;  /* 0x000000070e001986 */ /* 0x0001e2000c101904 */
[----:B------:R-:W-:Y:S05]  /*0940*/  @!P2 BRA `(.L_x_7) ;  /* 0x000000000010a947 */ /* 0x000fea0003800000 */
[----:B0-----:R-:W2:Y:S04]  /*0950*/  LDG.E R7, desc[UR4][R14.64+0x4] ;  /* 0x000004040e077981 */ /* 0x001ea8000c1e1900 */
[----:B------:R-:W2:Y:S02]  /*0960*/  LDG.E R26, desc[UR4][R16.64+0x4] ;  /* 0x00000404101a7981 */ /* 0x000ea4000c1e1900 */
[----:B--2---:R-:W-:-:S05]  /*0970*/  VIMNMX R7, PT, PT, R7, R26, PT ;  /* 0x0000001a07077248 */ /* 0x004fca0003fe0100 */
[----:B------:R2:W-:Y:S02]  /*0980*/  STG.E desc[UR4][R14.64+0x4], R7 ;  /* 0x000004070e007986 */ /* 0x0005e4000c101904 */
.L_x_7:
[----:B------:R-:W-:Y:S05]  /*0990*/  @!P3 BRA `(.L_x_8) ;  /* 0x000000000010b947 */ /* 0x000fea0003800000 */
[----:B0-2---:R-:W2:Y:S04]  /*09a0*/  LDG.E R7, desc[UR4][R14.64+0x8] ;  /* 0x000008040e077981 */ /* 0x005ea8000c1e1900 */
[----:B------:R-:W2:Y:S02]  /*09b0*/  LDG.E R26, desc[UR4][R16.64+0x8] ;  /* 0x00000804101a7981 */ /* 0x000ea4000c1e1900 */
[----:B--2---:R-:W-:-:S05]  /*09c0*/  VIMNMX R7, PT, PT, R7, R26, PT ;  /* 0x0000001a07077248 */ /* 0x004fca0003fe0100 */
[----:B------:R3:W-:Y:S02]  /*09d0*/  STG.E desc[UR4][R14.64+0x8], R7 ;  /* 0x000008070e007986 */ /* 0x0007e4000c101904 */
.L_x_8:
[----:B------:R-:W4:Y:S01]  /*09e0*/  @P4 LDG.E R17, desc[UR4][R16.64+0xc] ;  /* 0x00000c0410114981 */ /* 0x000f22000c1e1900 */
[----:B------:R-:W-:-:S05]  /*09f0*/  VIADD R21, R9, 0x4 ;  /* 0x0000000409157836 */ /* 0x000fca0000000000 */
[C---:B------:R-:W-:Y:S02]  /*0a00*/  ISETP.NE.AND P1, PT, R21.reuse, R24, PT ;  /* 0x000000181500720c */ /* 0x040fe40003f25270 */
[C---:B------:R-:W-:Y:S02]  /*0a10*/  ISETP.NE.AND P2, PT, R21.reuse, R12, PT ;  /* 0x0000000c1500720c */ /* 0x040fe40003f45270 */
[C---:B------:R-:W-:Y:S02]  /*0a20*/  ISETP.NE.AND P3, PT, R21.reuse, R22, PT ;  /* 0x000000161500720c */ /* 0x040fe40003f65270 */
[----:B----45:R-:W-:Y:S01]  /*0a30*/  @P4 VIMNMX R19, PT, PT, R6, R17, PT ;  /* 0x0000001106134248 */ /* 0x030fe20003fe0100 */
[----:B0-23--:R-:W-:-:S04]  /*0a40*/  IMAD.WIDE.U32 R6, R21, 0x4, R2 ;  /* 0x0000000415067825 */ /* 0x00dfc800078e0002 */
[----:B------:R0:W-:Y:S01]  /*0a50*/  @P4 STG.E desc[UR4][R14.64+0xc], R19 ;  /* 0x00000c130e004986 */ /* 0x0001e2000c101904 */
[----:B------:R-:W-:Y:S01]  /*0a60*/  ISETP.NE.AND P4, PT, R21, R20, PT ;  /* 0x000000141500720c */ /* 0x000fe20003f85270 */
[----:B------:R-:W-:Y:S02]  /*0a70*/  VIADD R21, R11, 0x4 ;  /* 0x000000040b157836 */ /* 0x000fe40000000000 */
[----:B------:R0:W5:Y:S02]  /*0a80*/  @P1 LDG.E R13, desc[UR4][R6.64+0xc] ;  /* 0x00000c04060d1981 */ /* 0x000164000c1e1900 */
[----:B------:R-:W-:Y:S01]  /*0a90*/  IMAD.WIDE.U32 R16, R21, 0x4, R2 ;  /* 0x0000000415107825 */ /* 0x000fe200078e0002 */
[----:B------:R-:W-:Y:S07]  /*0aa0*/  @!P2 BRA `(.L_x_9) ;  /* 0x000000000010a947 */ /* 0x000fee0003800000 */
[----:B0-----:R-:W2:Y:S04]  /*0ab0*/  LDG.E R14, desc[UR4][R6.64] ;  /* 0x00000004060e7981 */ /* 0x001ea8000c1e1900 */
[----:B------:R-:W2:Y:S02]  /*0ac0*/  LDG.E R15, desc[UR4][R16.64] ;  /* 0x00000004100f7981 */ /* 0x000ea4000c1e1900 */
[----:B--2---:R-:W-:-:S05]  /*0ad0*/  VIMNMX R15, PT, PT, R14, R15, PT ;  /* 0x0000000f0e0f7248 */ /* 0x004fca0003fe0100 */
[----:B------:R2:W-:Y:S02]  /*0ae0*/  STG.E desc[UR4][R6.64], R15 ;  /* 0x0000000f06007986 */ /* 0x0005e4000c101904 */
.L_x_9:
[----:B------:R-:W-:Y:S05]  /*0af0*/  @!P3 BRA `(.L_x_10) ;  /* 0x000000000010b947 */ /* 0x000fea0003800000 */
[----:B0-----:R-:W3:Y:S04]  /*0b00*/  LDG.E R14, desc[UR4][R6.64+0x4] ;  /* 0x00000404060e7981 */ /* 0x001ee8000c1e1900 */
[----:B--2---:R-:W3:Y:S02]  /*0b10*/  LDG.E R15, desc[UR4][R16.64+0x4] ;  /* 0x00000404100f7981 */ /* 0x004ee4000c1e1900 */
[----:B---3--:R-:W-:-:S05]  /*0b20*/  VIMNMX R15, PT, PT, R14, R15, PT ;  /* 0x0000000f0e0f7248 */ /* 0x008fca0003fe0100 */
[----:B------:R3:W-:Y:S02]  /*0b30*/  STG.E desc[UR4][R6.64+0x4], R15 ;  /* 0x0000040f06007986 */ /* 0x0007e4000c101904 */
.L_x_10:
[----:B------:R-:W-:Y:S05]  /*0b40*/  @!P4 BRA `(.L_x_11) ;  /* 0x000000000010c947 */ /* 0x000fea0003800000 */
[----:B0-----:R-:W4:Y:S04]  /*0b50*/  LDG.E R14, desc[UR4][R6.64+0x8] ;  /* 0x00000804060e7981 */ /* 0x001f28000c1e1900 */
[----:B--23--:R-:W4:Y:S02]  /*0b60*/  LDG.E R15, desc[UR4][R16.64+0x8] ;  /* 0x00000804100f7981 */ /* 0x00cf24000c1e1900 */
[----:B----4-:R-:W-:-:S05]  /*0b70*/  VIMNMX R15, PT, PT, R14, R15, PT ;  /* 0x0000000f0e0f7248 */ /* 0x010fca0003fe0100 */
[----:B------:R4:W-:Y:S02]  /*0b80*/  STG.E desc[UR4][R6.64+0x8], R15 ;  /* 0x0000080f06007986 */ /* 0x0009e4000c101904 */
.L_x_11:
[----:B------:R-:W2:Y:S01]  /*0b90*/  @P1 LDG.E R16, desc[UR4][R16.64+0xc] ;  /* 0x00000c0410101981 */ /* 0x000ea2000c1e1900 */
[----:B------:R-:W-:-:S04]  /*0ba0*/  VIADD R21, R9, 0x8 ;  /* 0x0000000809157836 */ /* 0x000fc80000000000 */
[C---:B0-234-:R-:W-:Y:S01]  /*0bb0*/  IMAD.WIDE.U32 R14, R21.reuse, 0x4, R2 ;  /* 0x00000004150e7825 */ /* 0x05dfe200078e0002 */
[C---:B------:R-:W-:Y:S02]  /*0bc0*/  ISETP.NE.AND P2, PT, R21.reuse, R24, PT ;  /* 0x000000181500720c */ /* 0x040fe40003f45270 */
[C---:B------:R-:W-:Y:S02]  /*0bd0*/  ISETP.NE.AND P3, PT, R21.reuse, R22, PT ;  /* 0x000000161500720c */ /* 0x040fe40003f65270 */
[----:B------:R-:W-:Y:S02]  /*0be0*/  ISETP.NE.AND P4, PT, R21, R20, PT ;  /* 0x000000141500720c */ /* 0x000fe40003f85270 */
[----:B-----5:R-:W-:-:S05]  /*0bf0*/  @P1 VIMNMX R19, PT, PT, R13, R16, PT ;  /* 0x000000100d131248 */ /* 0x020fca0003fe0100 */
[----:B------:R0:W-:Y:S01]  /*0c00*/  @P1 STG.E desc[UR4][R6.64+0xc], R19 ;  /* 0x00000c1306001986 */ /* 0x0001e2000c101904 */
[----:B------:R-:W-:Y:S01]  /*0c10*/  ISETP.NE.AND P1, PT, R21, R12, PT ;  /* 0x0000000c1500720c */ /* 0x000fe20003f25270 */
[----:B------:R-:W-:Y:S02]  /*0c20*/  VIADD R21, R11, 0x8 ;  /* 0x000000080b157836 */ /* 0x000fe40000000000 */
[----:B------:R0:W5:Y:S02]  /*0c30*/  @P2 LDG.E R13, desc[UR4][R14.64+0xc] ;  /* 0x00000c040e0d2981 */ /* 0x000164000c1e1900 */
[----:B------:R-:W-:-:S08]  /*0c40*/  IMAD.WIDE.U32 R16, R21, 0x4, R2 ;  /* 0x0000000415107825 */ /* 0x000fd000078e0002 */
[----:B0-----:R-:W-:Y:S05]  /*0c50*/  @!P1 BRA `(.L_x_12) ;  /* 0x0000000000109947 */ /* 0x001fea0003800000 */
[----:B------:R-:W2:Y:S04]  /*0c60*/  LDG.E R6, desc[UR4][R14.64] ;  /* 0x000000040e067981 */ /* 0x000ea8000c1e1900 */
[----:B------:R-:W2:Y:S02]  /*0c70*/  LDG.E R7, desc[UR4][R16.64] ;  /* 0x0000000410077981 */ /* 0x000ea4000c1e1900 */
[----:B--2---:R-:W-:-:S05]  /*0c80*/  VIMNMX R7, PT, PT, R6, R7, PT ;  /* 0x0000000706077248 */ /* 0x004fca0003fe0100 */
[----:B------:R0:W-:Y:S02]  /*0c90*/  STG.E desc[UR4][R14.64], R7 ;  /* 0x000000070e007986 */ /* 0x0001e4000c101904 */
.L_x_12:
[----:B------:R-:W-:Y:S05]  /*0ca0*/  @!P3 BRA `(.L_x_13) ;  /* 0x000000000010b947 */ /* 0x000fea0003800000 */
[----:B------:R-:W2:Y:S04]  /*0cb0*/  LDG.E R6, desc[UR4][R14.64+0x4] ;  /* 0x000004040e067981 */ /* 0x000ea8000c1e1900 */
[----:B0-----:R-:W2:Y:S02]  /*0cc0*/  LDG.E R7, desc[UR4][R16.64+0x4] ;  /* 0x0000040410077981 */ /* 0x001ea4000c1e1900 */
[----:B--2---:R-:W-:-:S05]  /*0cd0*/  VIMNMX R7, PT, PT, R6, R7, PT ;  /* 0x0000000706077248 */ /* 0x004fca0003fe0100 */
[----:B------:R2:W-:Y:S02]  /*0ce0*/  STG.E desc[UR4][R14.64+0x4], R7 ;  /* 0x000004070e007986 */ /* 0x0005e4000c101904 */
.L_x_13:
[----:B------:R-:W-:Y:S05]  /*0cf0*/  @!P4 BRA `(.L_x_14) ;  /* 0x000000000010c947 */ /* 0x000fea0003800000 */
[----:B------:R-:W3:Y:S04]  /*0d00*/  LDG.E R6, desc[UR4][R14.64+0x8] ;  /* 0x000008040e067981 */ /* 0x000ee8000c1e1900 */
[----:B0-2---:R-:W3:Y:S02]  /*0d10*/  LDG.E R7, desc[UR4][R16.64+0x8] ;  /* 0x0000080410077981 */ /* 0x005ee4000c1e1900 */
[----:B---3--:R-:W-:-:S05]  /*0d20*/  VIMNMX R7, PT, PT, R6, R7, PT ;  /* 0x0000000706077248 */ /* 0x008fca0003fe0100 */
[----:B------:R3:W-:Y:S02]  /*0d30*/  STG.E desc[UR4][R14.64+0x8], R7 ;  /* 0x000008070e007986 */ /* 0x0007e4000c101904 */
.L_x_14:
[----:B------:R-:W4:Y:S01]  /*0d40*/  @P2 LDG.E R16, desc[UR4][R16.64+0xc] ;  /* 0x00000c0410102981 */ /* 0x000f22000c1e1900 */
[----:B0-23--:R-:W-:Y:S02]  /*0d50*/  VIADD R7, R9, 0xc ;  /* 0x0000000c09077836 */ /* 0x00dfe40000000000 */
[----:B------:R-:W-:-:S03]  /*0d60*/  VIADD R21, R11, 0xc ;  /* 0x0000000c0b157836 */ /* 0x000fc60000000000 */
[C---:B------:R-:W-:Y:S02]  /*0d70*/  ISETP.NE.AND P1, PT, R7.reuse, R12, PT ;  /* 0x0000000c0700720c */ /* 0x040fe40003f25270 */
[C---:B------:R-:W-:Y:S02]  /*0d80*/  ISETP.NE.AND P3, PT, R7.reuse, R22, PT ;  /* 0x000000160700720c */ /* 0x040fe40003f65270 */
[----:B------:R-:W-:Y:S01]  /*0d90*/  ISETP.NE.AND P4, PT, R7, R20, PT ;  /* 0x000000140700720c */ /* 0x000fe20003f85270 */
[----:B------:R-:W-:Y:S01]  /*0da0*/  IMAD.WIDE.U32 R20, R21, 0x4, R2 ;  /* 0x0000000415147825 */ /* 0x000fe200078e0002 */
[----:B------:R-:W-:-:S03]  /*0db0*/  ISETP.NE.AND P5, PT, R7, R24, PT ;  /* 0x000000180700720c */ /* 0x000fc60003fa5270 */
[----:B------:R-:W-:Y:S01]  /*0dc0*/  IMAD.WIDE.U32 R6, R7, 0x4, R2 ;  /* 0x0000000407067825 */ /* 0x000fe200078e0002 */
[----:B----45:R-:W-:-:S05]  /*0dd0*/  @P2 VIMNMX R13, PT, PT, R13, R16, PT ;  /* 0x000000100d0d2248 */ /* 0x030fca0003fe0100 */
[----:B------:R0:W-:Y:S01]  /*0de0*/  @P2 STG.E desc[UR4][R14.64+0xc], R13 ;  /* 0x00000c0d0e002986 */ /* 0x0001e2000c101904 */
[----:B------:R-:W-:Y:S05]  /*0df0*/  @!P1 BRA `(.L_x_15) ;  /* 0x0000000000109947 */ /* 0x000fea0003800000 */
[----:B0-----:R-:W2:Y:S04]  /*0e00*/  LDG.E R13, desc[UR4][R6.64] ;  /* 0x00000004060d7981 */ /* 0x001ea8000c1e1900 */
[----:B------:R-:W2:Y:S02]  /*0e10*/  LDG.E R14, desc[UR4][R20.64] ;  /* 0x00000004140e7981 */ /* 0x000ea4000c1e1900 */
[----:B--2---:R-:W-:-:S05]  /*0e20*/  VIMNMX R13, PT, PT, R13, R14, PT ;  /* 0x0000000e0d0d7248 */ /* 0x004fca0003fe0100 */
[----:B------:R2:W-:Y:S02]  /*0e30*/  STG.E desc[UR4][R6.64], R13 ;  /* 0x0000000d06007986 */ /* 0x0005e4000c101904 */
.L_x_15:
[----:B------:R-:W-:Y:S05]  /*0e40*/  @!P3 BRA `(.L_x_16) ;  /* 0x000000000010b947 */ /* 0x000fea0003800000 */
[----:B0-2---:R-:W2:Y:S04]  /*0e50*/  LDG.E R13, desc[UR4][R6.64+0x4] ;  /* 0x00000404060d7981 */ /* 0x005ea8000c1e1900 */
[----:B------:R-:W2:Y:S02]  /*0e60*/  LDG.E R14, desc[UR4][R20.64+0x4] ;  /* 0x00000404140e7981 */ /* 0x000ea4000c1e1900 */
[----:B--2---:R-:W-:-:S05]  /*0e70*/  VIMNMX R13, PT, PT, R13, R14, PT ;  /* 0x0000000e0d0d7248 */ /* 0x004fca0003fe0100 */
[----:B------:R3:W-:Y:S02]  /*0e80*/  STG.E desc[UR4][R6.64+0x4], R13 ;  /* 0x0000040d06007986 */ /* 0x0007e4000c101904 */
.L_x_16:
[----:B------:R-:W-:Y:S05]  /*0e90*/  @!P4 BRA `(.L_x_17) ;  /* 0x000000000010c947 */ /* 0x000fea0003800000 */
[----:B0-23--:R-:W2:Y:S04]  /*0ea0*/  LDG.E R13, desc[UR4][R6.64+0x8] ;  /* 0x00000804060d7981 */ /* 0x00dea8000c1e1900 */
[----:B------:R-:W2:Y:S02]  /*0eb0*/  LDG.E R14, desc[UR4][R20.64+0x8] ;  /* 0x00000804140e7981 */ /* 0x000ea4000c1e1900 */
[----:B--2---:R-:W-:-:S05]  /*0ec0*/  VIMNMX R13, PT, PT, R13, R14, PT ;  /* 0x0000000e0d0d7248 */ /* 0x004fca0003fe0100 */
[----:B------:R4:W-:Y:S02]  /*0ed0*/  STG.E desc[UR4][R6.64+0x8], R13 ;  /* 0x0000080d06007986 */ /* 0x0009e4000c101904 */
.L_x_17:
[----:B------:R-:W-:Y:S05]  /*0ee0*/  @!P5 BRA `(.L_x_18) ;  /* 0x000000000010d947 */ /* 0x000fea0003800000 */
[----:B------:R-:W5:Y:S04]  /*0ef0*/  LDG.E R20, desc[UR4][R20.64+0xc] ;  /* 0x00000c0414147981 */ /* 0x000f68000c1e1900 */
[----:B0-234-:R-:W5:Y:S02]  /*0f00*/  LDG.E R13, desc[UR4][R6.64+0xc] ;  /* 0x00000c04060d7981 */ /* 0x01df64000c1e1900 */
[----:B-----5:R-:W-:-:S05]  /*0f10*/  VIMNMX R13, PT, PT, R13, R20, PT ;  /* 0x000000140d0d7248 */ /* 0x020fca0003fe0100 */
[----:B------:R0:W-:Y:S02]  /*0f20*/  STG.E desc[UR4][R6.64+0xc], R13 ;  /* 0x00000c0d06007986 */ /* 0x0001e4000c101904 */
.L_x_18:
[----:B------:R-:W-:Y:S02]  /*0f30*/  VIADD R9, R9, 0x10 ;  /* 0x0000001009097836 */ /* 0x000fe40000000000 */
[----:B------:R-:W-:-:S03]  /*0f40*/  VIADD R11, R11, 0x10 ;  /* 0x000000100b0b7836 */ /* 0x000fc60000000000 */
[----:B------:R-:W-:-:S13]  /*0f50*/  ISETP.GE.AND P1, PT, R9, R18, PT ;  /* 0x000000120900720c */ /* 0x000fda0003f26270 */
[----:B------:R-:W-:Y:S05]  /*0f60*/  @!P1 BRA `(.L_x_19) ;  /* 0xfffffff8003c9947 */ /* 0x000fea000383ffff */
.L_x_6:
[----:B------:R-:W-:-:S05]  /*0f70*/  IMAD.IADD R2, R8, 0x1, -R9 ;  /* 0x0000000108027824 */ /* 0x000fca00078e0a09 */
[----:B------:R-:W-:-:S13]  /*0f80*/  ISETP.GT.AND P1, PT, R2, 0x4, PT ;  /* 0x000000040200780c */ /* 0x000fda0003f24270 */
[----:B------:R-:W-:Y:S05]  /*0f90*/  @!P1 BRA `(.L_x_20) ;  /* 0x0000000000ec9947 */ /* 0x000fea0003800000 */
[----:B------:R-:W0:Y:S01]  /*0fa0*/  LDC.64 R2, c[0x0][0x380] ;  /* 0x0000e000ff027b82 */ /* 0x000e220000000a00 */
[----:B------:R-:W-:Y:S01]  /*0fb0*/  ISETP.NE.AND P0, PT, R9, R12, PT ;  /* 0x0000000c0900720c */ /* 0x000fe20003f05270 */
[C---:B------:R-:W-:Y:S02]  /*0fc0*/  VIADD R22, R0.reuse, 0xfffffffc ;  /* 0xfffffffc00167836 */ /* 0x040fe40000000000 */
[----:B------:R-:W-:-:S03]  /*0fd0*/  VIADD R18, R0, 0xfffffffe ;  /* 0xfffffffe00127836 */ /* 0x000fc60000000000 */
[C---:B------:R-:W-:Y:S01]  /*0fe0*/  ISETP.NE.AND P1, PT, R9.reuse, R22, PT ;  /* 0x000000160900720c */ /* 0x040fe20003f25270 */
[----:B0-234-:R-:W-:-:S04]  /*0ff0*/  IMAD.WIDE.U32 R6, R9, 0x4, R2 ;  /* 0x0000000409067825 */ /* 0x01dfc800078e0002 */
[----:B------:R-:W-:Y:S02]  /*1000*/  IMAD.WIDE.U32 R14, R11, 0x4, R2 ;  /* 0x000000040b0e7825 */ /* 0x000fe400078e0002 */
[----:B------:R-:W2:Y:S04]  /*1010*/  @P0 LDG.E R13, desc[UR4][R6.64] ;  /* 0x00000004060d0981 */ /* 0x000ea8000c1e1900 */
[----:B------:R-:W2:Y:S01]  /*1020*/  @P0 LDG.E R16, desc[UR4][R14.64] ;  /* 0x000000040e100981 */ /* 0x000ea2000c1e1900 */
[C---:B------:R-:W-:Y:S01]  /*1030*/  ISETP.NE.AND P2, PT, R9.reuse, R18, PT ;  /* 0x000000120900720c */ /* 0x040fe20003f45270 */
[----:B------:R-:W-:Y:S02]  /*1040*/  VIADD R20, R0, 0xfffffffd ;  /* 0xfffffffd00147836 */ /* 0x000fe40000000000 */
[----:B------:R0:W5:Y:S03]  /*1050*/  @P1 LDG.E R17, desc[UR4][R6.64+0xc] ;  /* 0x00000c0406111981 */ /* 0x000166000c1e1900 */
[----:B------:R-:W-:-:S02]  /*1060*/  ISETP.NE.AND P3, PT, R9, R20, PT ;  /* 0x000000140900720c */ /* 0x000fc40003f65270 */
[----:B--2---:R-:W-:-:S05]  /*1070*/  @P0 VIMNMX R13, PT, PT, R13, R16, PT ;  /* 0x000000100d0d0248 */ /* 0x004fca0003fe0100 */
[----:B------:R0:W-:Y:S01]  /*1080*/  @P0 STG.E desc[UR4][R6.64], R13 ;  /* 0x0000000d06000986 */ /* 0x0001e2000c101904 */
[----:B------:R-:W-:Y:S05]  /*1090*/  @!P2 BRA `(.L_x_21) ;  /* 0x000000000010a947 */ /* 0x000fea0003800000 */
[----:B0-----:R-:W2:Y:S04]  /*10a0*/  LDG.E R13, desc[UR4][R6.64+0x4] ;  /* 0x00000404060d7981 */ /* 0x001ea8000c1e1900 */
[----:B------:R-:W2:Y:S02]  /*10b0*/  LDG.E R16, desc[UR4][R14.64+0x4] ;  /* 0x000004040e107981 */ /* 0x000ea4000c1e1900 */
[----:B--2---:R-:W-:-:S05]  /*10c0*/  VIMNMX R13, PT, PT, R13, R16, PT ;  /* 0x000000100d0d7248 */ /* 0x004fca0003fe0100 */
[----:B------:R2:W-:Y:S02]  /*10d0*/  STG.E desc[UR4][R6.64+0x4], R13 ;  /* 0x0000040d06007986 */ /* 0x0005e4000c101904 */
.L_x_21:
[----:B------:R-:W-:Y:S05]  /*10e0*/  @!P3 BRA `(.L_x_22) ;  /* 0x000000000010b947 */ /* 0x000fea0003800000 */
[----:B0-2---:R-:W2:Y:S04]  /*10f0*/  LDG.E R13, desc[UR4][R6.64+0x8] ;  /* 0x00000804060d7981 */ /* 0x005ea8000c1e1900 */
[----:B------:R-:W2:Y:S02]  /*1100*/  LDG.E R16, desc[UR4][R14.64+0x8] ;  /* 0x000008040e107981 */ /* 0x000ea4000c1e1900 */
[----:B--2---:R-:W-:-:S05]  /*1110*/  VIMNMX R13, PT, PT, R13, R16, PT ;  /* 0x000000100d0d7248 */ /* 0x004fca0003fe0100 */
[----:B------:R3:W-:Y:S02]  /*1120*/  STG.E desc[UR4][R6.64+0x8], R13 ;  /* 0x0000080d06007986 */ /* 0x0007e4000c101904 */
.L_x_22:
[----:B------:R-:W0:Y:S01]  /*1130*/  @P1 LDG.E R14, desc[UR4][R14.64+0xc] ;  /* 0x00000c040e0e1981 */ /* 0x000e22000c1e1900 */
[----:B------:R-:W-:Y:S01]  /*1140*/  VIADD R9, R9, 0x4 ;  /* 0x0000000409097836 */ /* 0x000fe20000000000 */
[----:B------:R-:W-:Y:S01]  /*1150*/  PLOP3.LUT P0, PT, PT, PT, PT, 0x8, 0x80 ;  /* 0x000000000080781c */ /* 0x000fe20003f0e170 */
[----:B------:R-:W-:-:S03]  /*1160*/  VIADD R11, R11, 0x4 ;  /* 0x000000040b0b7836 */ /* 0x000fc60000000000 */
[C---:B------:R-:W-:Y:S02]  /*1170*/  ISETP.NE.AND P2, PT, R9.reuse, R12, PT ;  /* 0x0000000c0900720c */ /* 0x040fe40003f45270 */
[C---:B------:R-:W-:Y:S02]  /*1180*/  ISETP.NE.AND P3, PT, R9.reuse, R18, PT ;  /* 0x000000120900720c */ /* 0x040fe40003f65270 */
[C---:B------:R-:W-:Y:S02]  /*1190*/  ISETP.NE.AND P4, PT, R9.reuse, R20, PT ;  /* 0x000000140900720c */ /* 0x040fe40003f85270 */
[----:B------:R-:W-:Y:S02]  /*11a0*/  ISETP.NE.AND P5, PT, R9, R22, PT ;  /* 0x000000160900720c */ /* 0x000fe40003fa5270 */
[----:B0-23-5:R-:W-:Y:S01]  /*11b0*/  @P1 VIMNMX R13, PT, PT, R17, R14, PT ;  /* 0x0000000e110d1248 */ /* 0x02dfe20003fe0100 */
[----:B------:R-:W-:-:S04]  /*11c0*/  IMAD.WIDE.U32 R16, R9, 0x4, R2 ;  /* 0x0000000409107825 */ /* 0x000fc800078e0002 */
[----:B------:R0:W-:Y:S01]  /*11d0*/  @P1 STG.E desc[UR4][R6.64+0xc], R13 ;  /* 0x00000c0d06001986 */ /* 0x0001e2000c101904 */
[----:B------:R-:W-:Y:S01]  /*11e0*/  IMAD.WIDE.U32 R2, R11, 0x4, R2 ;  /* 0x000000040b027825 */ /* 0x000fe200078e0002 */
[----:B------:R-:W-:Y:S06]  /*11f0*/  @!P2 BRA `(.L_x_23) ;  /* 0x000000000010a947 */ /* 0x000fec0003800000 */
[----:B0-----:R-:W2:Y:S04]  /*1200*/  LDG.E R6, desc[UR4][R16.64] ;  /* 0x0000000410067981 */ /* 0x001ea8000c1e1900 */
[----:B------:R-:W2:Y:S02]  /*1210*/  LDG.E R7, desc[UR4][R2.64] ;  /* 0x0000000402077981 */ /* 0x000ea4000c1e1900 */
[----:B--2---:R-:W-:-:S05]  /*1220*/  VIMNMX R7, PT, PT, R6, R7, PT ;  /* 0x0000000706077248 */ /* 0x004fca0003fe0100 */
[----:B------:R2:W-:Y:S02]  /*1230*/  STG.E desc[UR4][R16.64], R7 ;  /* 0x0000000710007986 */ /* 0x0005e4000c101904 */
.L_x_23:
[----:B------:R-:W-:Y:S05]  /*1240*/  @!P3 BRA `(.L_x_24) ;  /* 0x000000000010b947 */ /* 0x000fea0003800000 */
[----:B0-----:R-:W3:Y:S04]  /*1250*/  LDG.E R6, desc[UR4][R16.64+0x4] ;  /* 0x0000040410067981 */ /* 0x001ee8000c1e1900 */
[----:B--2---:R-:W3:Y:S02]  /*1260*/  LDG.E R7, desc[UR4][R2.64+0x4] ;  /* 0x0000040402077981 */ /* 0x004ee4000c1e1900 */
[----:B---3--:R-:W-:-:S05]  /*1270*/  VIMNMX R7, PT, PT, R6, R7, PT ;  /* 0x0000000706077248 */ /* 0x008fca0003fe0100 */
[----:B------:R3:W-:Y:S02]  /*1280*/  STG.E desc[UR4][R16.64+0x4], R7 ;  /* 0x0000040710007986 */ /* 0x0007e4000c101904 */
.L_x_24:
[----:B------:R-:W-:Y:S05]  /*1290*/  @!P4 BRA `(.L_x_25) ;  /* 0x000000000010c947 */ /* 0x000fea0003800000 */
[----:B0-----:R-:W4:Y:S04]  /*12a0*/  LDG.E R6, desc[UR4][R16.64+0x8] ;  /* 0x0000080410067981 */ /* 0x001f28000c1e1900 */
[----:B--23--:R-:W4:Y:S02]  /*12b0*/  LDG.E R7, desc[UR4][R2.64+0x8] ;  /* 0x0000080402077981 */ /* 0x00cf24000c1e1900 */
[----:B----4-:R-:W-:-:S05]  /*12c0*/  VIMNMX R7, PT, PT, R6, R7, PT ;  /* 0x0000000706077248 */ /* 0x010fca0003fe0100 */
[----:B------:R4:W-:Y:S02]  /*12d0*/  STG.E desc[UR4][R16.64+0x8], R7 ;  /* 0x0000080710007986 */ /* 0x0009e4000c101904 */
.L_x_25:
[----:B------:R-:W-:Y:S05]  /*12e0*/  @!P5 BRA `(.L_x_26) ;  /* 0x000000000010d947 */ /* 0x000fea0003800000 */
[----:B------:R-:W2:Y:S04]  /*12f0*/  LDG.E R3, desc[UR4][R2.64+0xc] ;  /* 0x00000c0402037981 */ /* 0x000ea8000c1e1900 */
[----:B0-----:R-:W2:Y:S02]  /*1300*/  LDG.E R6, desc[UR4][R16.64+0xc] ;  /* 0x00000c0410067981 */ /* 0x001ea4000c1e1900 */
[----:B--234-:R-:W-:-:S05]  /*1310*/  VIMNMX R7, PT, PT, R6, R3, PT ;  /* 0x0000000306077248 */ /* 0x01cfca0003fe0100 */
[----:B------:R0:W-:Y:S02]  /*1320*/  STG.E desc[UR4][R16.64+0xc], R7 ;  /* 0x00000c0710007986 */ /* 0x0001e4000c101904 */
.L_x_26:
[----:B------:R-:W-:Y:S02]  /*1330*/  VIADD R11, R11, 0x4 ;  /* 0x000000040b0b7836 */ /* 0x000fe40000000000 */
[----:B------:R-:W-:-:S07]  /*1340*/  VIADD R9, R9, 0x4 ;  /* 0x0000000409097836 */ /* 0x000fce0000000000 */
.L_x_20:
[----:B------:R-:W-:-:S13]  /*1350*/  ISETP.NE.OR P0, PT, R9, R8, P0 ;  /* 0x000000080900720c */ /* 0x000fda0000705670 */
[----:B------:R-:W-:Y:S05]  /*1360*/  @!P0 BRA `(.L_x_4) ;  /* 0x0000000000808947 */ /* 0x000fea0003800000 */
.L_x_5:
[C---:B------:R-:W-:Y:S01]  /*1370*/  ISETP.NE.AND P0, PT, R9.reuse, R12, PT ;  /* 0x0000000c0900720c */ /* 0x040fe20003f05270 */
[----:B0123--:R-:W-:-:S04]  /*1380*/  IMAD.WIDE.U32 R2, R9, 0x4, R4 ;  /* 0x0000000409027825 */ /* 0x00ffc800078e0004 */
[----:B0-234-:R-:W-:-:S08]  /*1390*/  IMAD.WIDE.U32 R6, R11, 0x4, R4 ;  /* 0x000000040b067825 */ /* 0x01dfd000078e0004 */
[----:B------:R-:W2:Y:S04]  /*13a0*/  @P0 LDG.E R13, desc[UR4][R2.64] ;  /* 0x00000004020d0981 */ /* 0x000ea8000c1e1900 */
[----:B------:R-:W2:Y:S01]  /*13b0*/  @P0 LDG.E R14, desc[UR4][R6.64] ;  /* 0x00000004060e0981 */ /* 0x000ea2000c1e1900 */
[C---:B------:R-:W-:Y:S02]  /*13c0*/  VIADD R16, R0.reuse, 0xfffffffe ;  /* 0xfffffffe00107836 */ /* 0x040fe40000000000 */
[C---:B------:R-:W-:Y:S02]  /*13d0*/  VIADD R18, R0.reuse, 0xfffffffd ;  /* 0xfffffffd00127836 */ /* 0x040fe40000000000 */
[----:B------:R-:W-:Y:S01]  /*13e0*/  VIADD R20, R0, 0xfffffffc ;  /* 0xfffffffc00147836 */ /* 0x000fe20000000000 */
[----:B------:R-:W-:-:S02]  /*13f0*/  ISETP.NE.AND P1, PT, R9, R16, PT ;  /* 0x000000100900720c */ /* 0x000fc40003f25270 */
[C---:B------:R-:W-:Y:S02]  /*1400*/  ISETP.NE.AND P2, PT, R9.reuse, R18, PT ;  /* 0x000000120900720c */ /* 0x040fe40003f45270 */
[----:B------:R-:W-:Y:S02]  /*1410*/  ISETP.NE.AND P3, PT, R9, R20, PT ;  /* 0x000000140900720c */ /* 0x000fe40003f65270 */
[----:B--2---:R-:W-:-:S05]  /*1420*/  @P0 VIMNMX R13, PT, PT, R13, R14, PT ;  /* 0x0000000e0d0d0248 */ /* 0x004fca0003fe0100 */
[----:B------:R0:W-:Y:S02]  /*1430*/  @P0 STG.E desc[UR4][R2.64], R13 ;  /* 0x0000000d02000986 */ /* 0x0001e4000c101904 */
[----:B------:R-:W-:Y:S05]  /*1440*/  @!P1 BRA `(.L_x_27) ;  /* 0x0000000000109947 */ /* 0x000fea0003800000 */
[----:B0-----:R-:W2:Y:S04]  /*1450*/  LDG.E R13, desc[UR4][R2.64+0x4] ;  /* 0x00000404020d7981 */ /* 0x001ea8000c1e1900 */
[----:B------:R-:W2:Y:S02]  /*1460*/  LDG.E R14, desc[UR4][R6.64+0x4] ;  /* 0x00000404060e7981 */ /* 0x000ea4000c1e1900 */
[----:B--2---:R-:W-:-:S05]  /*1470*/  VIMNMX R13, PT, PT, R13, R14, PT ;  /* 0x0000000e0d0d7248 */ /* 0x004fca0003fe0100 */
[----:B------:R1:W-:Y:S02]  /*1480*/  STG.E desc[UR4][R2.64+0x4], R13 ;  /* 0x0000040d02007986 */ /* 0x0003e4000c101904 */
.L_x_27:
[----:B------:R-:W-:Y:S05]  /*1490*/  @!P2 BRA `(.L_x_28) ;  /* 0x000000000010a947 */ /* 0x000fea0003800000 */
[----:B01----:R-:W2:Y:S04]  /*14a0*/  LDG.E R13, desc[UR4][R2.64+0x8] ;  /* 0x00000804020d7981 */ /* 0x003ea8000c1e1900 */
[----:B------:R-:W2:Y:S02]  /*14b0*/  LDG.E R14, desc[UR4][R6.64+0x8] ;  /* 0x00000804060e7981 */ /* 0x000ea4000c1e1900 */
[----:B--2---:R-:W-:-:S05]  /*14c0*/  VIMNMX R13, PT, PT, R13, R14, PT ;  /* 0x0000000e0d0d7248 */ /* 0x004fca0003fe0100 */
[----:B------:R2:W-:Y:S02]  /*14d0*/  STG.E desc[UR4][R2.64+0x8], R13 ;  /* 0x0000080d02007986 */ /* 0x0005e4000c101904 */
.L_x_28:
[----:B------:R-:W-:Y:S05]  /*14e0*/  @!P3 BRA `(.L_x_29) ;  /* 0x000000000010b947 */ /* 0x000fea0003800000 */
[----:B------:R-:W3:Y:S04]  /*14f0*/  LDG.E R6, desc[UR4][R6.64+0xc] ;  /* 0x00000c0406067981 */ /* 0x000ee8000c1e1900 */
[----:B012---:R-:W3:Y:S02]  /*1500*/  LDG.E R13, desc[UR4][R2.64+0xc] ;  /* 0x00000c04020d7981 */ /* 0x007ee4000c1e1900 */
[----:B---3--:R-:W-:-:S05]  /*1510*/  VIMNMX R13, PT, PT, R13, R6, PT ;  /* 0x000000060d0d7248 */ /* 0x008fca0003fe0100 */
[----:B------:R3:W-:Y:S02]  /*1520*/  STG.E desc[UR4][R2.64+0xc], R13 ;  /* 0x00000c0d02007986 */ /* 0x0007e4000c101904 */
.L_x_29:
[----:B------:R-:W-:Y:S02]  /*1530*/  VIADD R9, R9, 0x4 ;  /* 0x0000000409097836 */ /* 0x000fe40000000000 */
[----:B------:R-:W-:-:S03]  /*1540*/  VIADD R11, R11, 0x4 ;  /* 0x000000040b0b7836 */ /* 0x000fc60000000000 */
[----:B------:R-:W-:-:S13]  /*1550*/  ISETP.NE.AND P0, PT, R9, R8, PT ;  /* 0x000000080900720c */ /* 0x000fda0003f05270 */
[----:B------:R-:W-:Y:S05]  /*1560*/  @P0 BRA `(.L_x_5) ;  /* 0xfffffffc00800947 */ /* 0x000fea000383ffff */
.L_x_4:
[----:B------:R-:W-:-:S13]  /*1570*/  ISETP.NE.AND P0, PT, R10, RZ, PT ;  /* 0x000000ff0a00720c */ /* 0x000fda0003f05270 */
[----:B0-----:R-:W-:Y:S05]  /*1580*/  @!P0 EXIT ;  /* 0x000000000000894d */ /* 0x001fea0003800000 */
[----:B-1----:R-:W2:Y:S01]  /*1590*/  LDC.64 R4, c[0x0][0x380] ;  /* 0x0000e000ff047b82 */ /* 0x002ea20000000a00 */
[C---:B------:R-:W-:Y:S02]  /*15a0*/  IMAD.IADD R0, R8.reuse, 0x1, -R0 ;  /* 0x0000000108007824 */ /* 0x040fe400078e0a00 */
[----:B------:R-:W-:Y:S02]  /*15b0*/  IMAD.MOV R10, RZ, RZ, -R10 ;  /* 0x000000ffff0a7224 */ /* 0x000fe400078e0a0a */
[----:B--23--:R-:W-:-:S04]  /*15c0*/  IMAD.WIDE.U32 R2, R8, 0x4, R4 ;  /* 0x0000000408027825 */ /* 0x00cfc800078e0004 */
[----:B------:R-:W-:-:S04]  /*15d0*/  IMAD.WIDE.U32 R4, R11, 0x4, R4 ;  /* 0x000000040b047825 */ /* 0x000fc800078e0004 */
[----:B----4-:R-:W-:Y:S02]  /*15e0*/  IMAD.MOV.U32 R6, RZ, RZ, R2 ;  /* 0x000000ffff067224 */ /* 0x010fe400078e0002 */
[----:B------:R-:W-:Y:S02]  /*15f0*/  IMAD.MOV.U32 R11, RZ, RZ, R3 ;  /* 0x000000ffff0b7224 */ /* 0x000fe400078e0003 */
[----:B------:R-:W-:-:S07]  /*1600*/  IMAD.MOV.U32 R9, RZ, RZ, R5 ;  /* 0x000000ffff097224 */ /* 0x000fce00078e0005 */
.L_x_30:
[----:B------:R-:W-:Y:S02]  /*1610*/  VIADD R0, R0, 0x1 ;  /* 0x0000000100007836 */ /* 0x000fe40000000000 */
[----:B0-----:R-:W-:Y:S02]  /*1620*/  IMAD.MOV.U32 R2, RZ, RZ, R6 ;  /* 0x000000ffff027224 */ /* 0x001fe400078e0006 */
[----:B------:R-:W-:Y:S01]  /*1630*/  IMAD.MOV.U32 R3, RZ, RZ, R11 ;  /* 0x000000ffff037224 */ /* 0x000fe200078e000b */
[----:B------:R-:W-:-:S13]  /*1640*/  ISETP.NE.AND P0, PT, R0, RZ, PT ;  /* 0x000000ff0000720c */ /* 0x000fda0003f05270 */
[----:B------:R-:W-:Y:S01]  /*1650*/  @P0 IMAD.MOV.U32 R5, RZ, RZ, R9 ;  /* 0x000000ffff050224 */ /* 0x000fe200078e0009 */
[----:B------:R-:W2:Y:S05]  /*1660*/  @P0 LDG.E R6, desc[UR4][R2.64] ;  /* 0x0000000402060981 */ /* 0x000eaa000c1e1900 */
[----:B------:R0:W2:Y:S01]  /*1670*/  @P0 LDG.E R5, desc[UR4][R4.64] ;  /* 0x0000000404050981 */ /* 0x0000a2000c1e1900 */
[----:B------:R-:W-:-:S05]  /*1680*/  VIADD R10, R10, 0x1 ;  /* 0x000000010a0a7836 */ /* 0x000fca0000000000 */
[----:B------:R-:W-:Y:S02]  /*1690*/  ISETP.NE.AND P2, PT, R10, RZ, PT ;  /* 0x000000ff0a00720c */ /* 0x000fe40003f45270 */
[----:B0-----:R-:W-:-:S05]  /*16a0*/  IADD3 R4, P1, PT, R4, 0x4, RZ ;  /* 0x0000000404047810 */ /* 0x001fca0007f3e0ff */
[----:B------:R-:W-:Y:S01]  /*16b0*/  IMAD.X R9, RZ, RZ, R9, P1 ;  /* 0x000000ffff097224 */ /* 0x000fe200008e0609 */
[----:B--2---:R-:W-:-:S05]  /*16c0*/  @P0 VIMNMX R7, PT, PT, R6, R5, PT ;  /* 0x0000000506070248 */ /* 0x004fca0003fe0100 */
[----:B------:R0:W-:Y:S01]  /*16d0*/  @P0 STG.E desc[UR4][R2.64], R7 ;  /* 0x0000000702000986 */ /* 0x0001e2000c101904 */
[----:B------:R-:W-:-:S05]  /*16e0*/  IADD3 R6, P0, PT, R2, 0x4, RZ ;  /* 0x0000000402067810 */ /* 0x000fca0007f1e0ff */
[----:B------:R-:W-:Y:S01]  /*16f0*/  IMAD.X R11, RZ, RZ, R3, P0 ;  /* 0x000000ffff0b7224 */ /* 0x000fe200000e0603 */
[----:B------:R-:W-:Y:S07]  /*1700*/  @P2 BRA `(.L_x_30) ;  /* 0xfffffffc00c02947 */ /* 0x000fee000383ffff */
[----:B------:R-:W-:Y:S05]  /*1710*/  EXIT ;  /* 0x000000000000794d */ /* 0x000fea0003800000 */
.L_x_31:
[----:B------:R-:W-:-:S00]  /*1720*/  BRA `(.L_x_31) ;  /* 0xfffffffc00fc7947 */ /* 0x000fc0000383ffff */
[----:B------:R-:W-:-:S00]  /*1730*/  NOP ;  /* 0x0000000000007918 */ /* 0x000fc00000000000 */
        /* <DEDUP_REMOVED lines=12> */
.L_x_37:


//--------------------- .text._Z8opti_maxPiS_i    --------------------------
	.section	.text._Z8opti_maxPiS_i,"ax",@progbits
	.align	128
        .global         _Z8opti_maxPiS_i
        .type           _Z8opti_maxPiS_i,@function
        .size           _Z8opti_maxPiS_i,(.L_x_38 - _Z8opti_maxPiS_i)
        .other          _Z8opti_maxPiS_i,@"STO_CUDA_ENTRY STV_DEFAULT"
_Z8opti_maxPiS_i:
.text._Z8opti_maxPiS_i:
[----:B------:R-:W-:Y:S01]  /*0000*/  LDC R1, c[0x0][0x37c] ;  /* 0x0000df00ff017b82 */ /* 0x000fe20000000800 */
[----:B------:R-:W0:Y:S07]  /*0010*/  S2R R2, SR_TID.X ;  /* 0x0000000000027919 */ /* 0x000e2e0000002100 */
[----:B------:R-:W1:Y:S01]  /*0020*/  LDC R9, c[0x0][0x390] ;  /* 0x0000e400ff097b82 */ /* 0x000e620000000800 */
[----:B------:R-:W-:-:S07]  /*0030*/  IMAD.MOV.U32 R3, RZ, RZ, RZ ;  /* 0x000000ffff037224 */ /* 0x000fce00078e00ff */
[----:B------:R-:W0:Y:S08]  /*0040*/  S2UR UR4, SR_CTAID.X ;  /* 0x00000000000479c3 */ /* 0x000e300000002500 */
[----:B------:R-:W0:Y:S01]  /*0050*/  LDC R5, c[0x0][0x360] ;  /* 0x0000d800ff057b82 */ /* 0x000e220000000800 */
[----:B-1----:R-:W-:Y:S01]  /*0060*/  LEA.HI R0, R9, R9, RZ, 0x1 ;  /* 0x0000000909007211 */ /* 0x002fe200078f08ff */
[----:B0-----:R-:W-:-:S03]  /*0070*/  IMAD.WIDE.U32 R2, R5, UR4, R2 ;  /* 0x0000000405027c25 */ /* 0x001fc6000f8e0002 */
[----:B------:R-:W-:-:S04]  /*0080*/  SHF.R.S32.HI R5, RZ, 0x1, R0 ;  /* 0x00000001ff057819 */ /* 0x000fc80000011400 */
[----:B------:R-:W-:Y:S02]  /*0090*/  ISETP.GE.U32.AND P0, PT, R2, R5, PT ;  /* 0x000000050200720c */ /* 0x000fe40003f06070 */
[----:B------:R-:W-:-:S04]  /*00a0*/  SHF.R.S32.HI R7, RZ, 0x1f, R5 ;  /* 0x0000001fff077819 */ /* 0x000fc80000011405 */
[----:B------:R-:W-:-:S13]  /*00b0*/  ISETP.GE.AND.EX P0, PT, R3, R7, PT, P0 ;  /* 0x000000070300720c */ /* 0x000fda0003f06300 */
[----:B------:R-:W-:Y:S05]  /*00c0*/  @P0 EXIT ;  /* 0x000000000000094d */ /* 0x000fea0003800000 */
[----:B------:R-:W-:Y:S01]  /*00d0*/  IADD3 R4, P1, PT, R2, R5, RZ ;  /* 0x0000000502047210 */ /* 0x000fe20007f3e0ff */
[----:B------:R-:W0:Y:S01]  /*00e0*/  LDCU.64 UR4, c[0x0][0x358] ;  /* 0x00006b00ff0477ac */ /* 0x000e220008000a00 */
[----:B------:R-:W-:Y:S02]  /*00f0*/  SHF.R.S32.HI R0, RZ, 0x1f, R9 ;  /* 0x0000001fff007819 */ /* 0x000fe40000011409 */
[----:B------:R-:W-:Y:S01]  /*0100*/  ISETP.GE.U32.AND P0, PT, R4, R9, PT ;  /* 0x000000090400720c */ /* 0x000fe20003f06070 */
[----:B------:R-:W-:-:S05]  /*0110*/  IMAD.X R9, R3, 0x1, R7, P1 ;  /* 0x0000000103097824 */ /* 0x000fca00008e0607 */
[----:B------:R-:W-:-:S13]  /*0120*/  ISETP.GE.AND.EX P0, PT, R9, R0, PT, P0 ;  /* 0x000000000900720c */ /* 0x000fda0003f06300 */
[----:B0-----:R-:W-:Y:S05]  /*0130*/  @P0 BRA `(.L_x_32) ;  /* 0x0000000000380947 */ /* 0x001fea0003800000 */
[----:B------:R-:W0:Y:S01]  /*0140*/  LDCU.128 UR8, c[0x0][0x380] ;  /* 0x00007000ff0877ac */ /* 0x000e220008000c00 */
[C---:B------:R-:W-:Y:S01]  /*0150*/  IMAD.SHL.U32 R6, R2.reuse, 0x4, RZ ;  /* 0x0000000402067824 */ /* 0x040fe200078e00ff */
[----:B------:R-:W-:-:S04]  /*0160*/  SHF.L.U64.HI R0, R2, 0x2, R3 ;  /* 0x0000000202007819 */ /* 0x000fc80000010203 */
[----:B0-----:R-:W-:-:S04]  /*0170*/  IADD3 R2, P0, PT, R6, UR8, RZ ;  /* 0x0000000806027c10 */ /* 0x001fc8000ff1e0ff */
[----:B------:R-:W-:Y:S02]  /*0180*/  IADD3.X R3, PT, PT, R0, UR9, RZ, P0, !PT ;  /* 0x0000000900037c10 */ /* 0x000fe400087fe4ff */
[----:B------:R-:W-:-:S03]  /*0190*/  LEA R4, P0, R5, R2, 0x2 ;  /* 0x0000000205047211 */ /* 0x000fc600078010ff */
[----:B------:R-:W2:Y:S01]  /*01a0*/  LDG.E R2, desc[UR4][R2.64] ;  /* 0x0000000402027981 */ /* 0x000ea2000c1e1900 */
[----:B------:R-:W-:-:S06]  /*01b0*/  LEA.HI.X R5, R5, R3, R7, 0x2, P0 ;  /* 0x0000000305057211 */ /* 0x000fcc00000f1407 */
[----:B------:R-:W2:Y:S01]  /*01c0*/  LDG.E R5, desc[UR4][R4.64] ;  /* 0x0000000404057981 */ /* 0x000ea2000c1e1900 */
[----:B------:R-:W-:-:S04]  /*01d0*/  IADD3 R6, P0, PT, R6, UR10, RZ ;  /* 0x0000000a06067c10 */ /* 0x000fc8000ff1e0ff */
[----:B------:R-:W-:Y:S02]  /*01e0*/  IADD3.X R7, PT, PT, R0, UR11, RZ, P0, !PT ;  /* 0x0000000b00077c10 */ /* 0x000fe400087fe4ff */
[----:B--2---:R-:W-:-:S05]  /*01f0*/  VIMNMX R9, PT, PT, R2, R5, !PT ;  /* 0x0000000502097248 */ /* 0x004fca0007fe0100 */
[----:B------:R-:W-:Y:S01]  /*0200*/  STG.E desc[UR4][R6.64], R9 ;  /* 0x0000000906007986 */ /* 0x000fe2000c101904 */
[----:B------:R-:W-:Y:S05]  /*0210*/  EXIT ;  /* 0x000000000000794d */ /* 0x000fea0003800000 */
.L_x_32:
[----:B------:R-:W0:Y:S01]  /*0220*/  LDCU.128 UR8, c[0x0][0x380] ;  /* 0x00007000ff0877ac */ /* 0x000e220008000c00 */
[C---:B------:R-:W-:Y:S01]  /*0230*/  IMAD.SHL.U32 R4, R2.reuse, 0x4, RZ ;  /* 0x0000000402047824 */ /* 0x040fe200078e00ff */
[----:B------:R-:W-:-:S04]  /*0240*/  SHF.L.U64.HI R0, R2, 0x2, R3 ;  /* 0x0000000202007819 */ /* 0x000fc80000010203 */
[----:B0-----:R-:W-:-:S04]  /*0250*/  IADD3 R2, P0, PT, R4, UR8, RZ ;  /* 0x0000000804027c10 */ /* 0x001fc8000ff1e0ff */
[----:B------:R-:W-:-:S06]  /*0260*/  IADD3.X R3, PT, PT, R0, UR9, RZ, P0, !PT ;  /* 0x0000000900037c10 */ /* 0x000fcc00087fe4ff */
[----:B------:R-:W2:Y:S01]  /*0270*/  LDG.E R3, desc[UR4][R2.64] ;  /* 0x0000000402037981 */ /* 0x000ea2000c1e1900 */
[----:B------:R-:W-:-:S04]  /*0280*/  IADD3 R4, P0, PT, R4, UR10, RZ ;  /* 0x0000000a04047c10 */ /* 0x000fc8000ff1e0ff */
[----:B------:R-:W-:-:S05]  /*0290*/  IADD3.X R5, PT, PT, R0, UR11, RZ, P0, !PT ;  /* 0x0000000b00057c10 */ /* 0x000fca00087fe4ff */
[----:B--2---:R-:W-:Y:S01]  /*02a0*/  STG.E desc[UR4][R4.64], R3 ;  /* 0x0000000304007986 */ /* 0x004fe2000c101904 */
[----:B------:R-:W-:Y:S05]  /*02b0*/  EXIT ;  /* 0x000000000000794d */ /* 0x000fea0003800000 */
.L_x_33:
        /* <DEDUP_REMOVED lines=12> */
.L_x_38:


//--------------------- .text._Z8opti_minPiS_i    --------------------------
	.section	.text._Z8opti_minPiS_i,"ax",@progbits
	.align	128
        .global         _Z8opti_minPiS_i
        .type           _Z8opti_minPiS_i,@function
        .size           _Z8opti_minPiS_i,(.L_x_39 - _Z8opti_minPiS_i)
        .other          _Z8opti_minPiS_i,@"STO_CUDA_ENTRY STV_DEFAULT"
_Z8opti_minPiS_i:
.text._Z8opti_minPiS_i:
        /* <DEDUP_REMOVED lines=31> */
[----:B--2---:R-:W-:-:S05]  /*01f0*/  VIMNMX R9, PT, PT, R2, R5, PT ;  /* 0x0000000502097248 */ /* 0x004fca0003fe0100 */
[----:B------:R-:W-:Y:S01]  /*0200*/  STG.E desc[UR4][R6.64], R9 ;  /* 0x0000000906007986 */ /* 0x000fe2000c101904 */
[----:B------:R-:W-:Y:S05]  /*0210*/  EXIT ;  /* 0x000000000000794d */ /* 0x000fea0003800000 */
.L_x_34:
        /* <DEDUP_REMOVED lines=10> */
.L_x_35:
        /* <DEDUP_REMOVED lines=12> */
.L_x_39:


//--------------------- .text._Z12traiterImagePiS_iif --------------------------
	.section	.text._Z12traiterImagePiS_iif,"ax",@progbits
	.align	128
        .global         _Z12traiterImagePiS_iif
        .type           _Z12traiterImagePiS_iif,@function
        .size           _Z12traiterImagePiS_iif,(.L_x_40 - _Z12traiterImagePiS_iif)
        .other          _Z12traiterImagePiS_iif,@"STO_CUDA_ENTRY STV_DEFAULT"
_Z12traiterImagePiS_iif:
.text._Z12traiterImagePiS_iif:
[----:B------:R-:W-:Y:S01]  /*0000*/  LDC R1, c[0x0][0x37c] ;  /* 0x0000df00ff017b82 */ /* 0x000fe20000000800 */
[----:B------:R-:W0:Y:S07]  /*0010*/  S2R R0, SR_TID.X ;  /* 0x0000000000007919 */ /* 0x000e2e0000002100 */
[----:B------:R-:W0:Y:S01]  /*0020*/  S2UR UR4, SR_CTAID.X ;  /* 0x00000000000479c3 */ /* 0x000e220000002500 */
[----:B------:R-:W1:Y:S07]  /*0030*/  LDCU UR5, c[0x0][0x390] ;  /* 0x00007200ff0577ac */ /* 0x000e6e0008000800 */
[----:B------:R-:W0:Y:S02]  /*0040*/  LDC R7, c[0x0][0x360] ;  /* 0x0000d800ff077b82 */ /* 0x000e240000000800 */
[----:B0-----:R-:W-:-:S05]  /*0050*/  IMAD R7, R7, UR4, R0 ;  /* 0x0000000407077c24 */ /* 0x001fca000f8e0200 */
[----:B-1----:R-:W-:-:S13]  /*0060*/  ISETP.GE.AND P0, PT, R7, UR5, PT ;  /* 0x0000000507007c0c */ /* 0x002fda000bf06270 */
[----:B------:R-:W-:Y:S05]  /*0070*/  @P0 EXIT ;  /* 0x000000000000094d */ /* 0x000fea0003800000 */
[----:B------:R-:W0:Y:S01]  /*0080*/  LDC.64 R2, c[0x0][0x380] ;  /* 0x0000e000ff027b82 */ /* 0x000e220000000a00 */
[----:B------:R-:W1:Y:S01]  /*0090*/  LDCU.64 UR4, c[0x0][0x358] ;  /* 0x00006b00ff0477ac */ /* 0x000e620008000a00 */
[----:B------:R-:W2:Y:S06]  /*00a0*/  LDCU UR6, c[0x0][0x394] ;  /* 0x00007280ff0677ac */ /* 0x000eac0008000800 */
[----:B------:R-:W3:Y:S01]  /*00b0*/  LDC.64 R4, c[0x0][0x388] ;  /* 0x0000e200ff047b82 */ /* 0x000ee20000000a00 */
[----:B------:R-:W4:Y:S01]  /*00c0*/  LDCU UR7, c[0x0][0x398] ;  /* 0x00007300ff0777ac */ /* 0x000f220008000800 */
[----:B0-----:R-:W-:-:S06]  /*00d0*/  IMAD.WIDE R2, R7, 0x4, R2 ;  /* 0x0000000407027825 */ /* 0x001fcc00078e0202 */
[----:B-1----:R-:W2:Y:S01]  /*00e0*/  LDG.E R2, desc[UR4][R2.64] ;  /* 0x0000000402027981 */ /* 0x002ea2000c1e1900 */
[----:B---3--:R-:W-:Y:S01]  /*00f0*/  IMAD.WIDE R4, R7, 0x4, R4 ;  /* 0x0000000407047825 */ /* 0x008fe200078e0204 */
[----:B--2---:R-:W-:-:S04]  /*0100*/  IADD3 R0, PT, PT, R2, -UR6, RZ ;  /* 0x8000000602007c10 */ /* 0x004fc8000fffe0ff */
[----:B------:R-:W-:-:S05]  /*0110*/  I2FP.F32.S32 R0, R0 ;  /* 0x0000000000007245 */ /* 0x000fca0000201400 */
[----:B----4-:R-:W-:-:S04]  /*0120*/  FMUL R0, R0, UR7 ;  /* 0x0000000700007c20 */ /* 0x010fc80008400000 */
[----:B------:R-:W0:Y:S02]  /*0130*/  F2I.TRUNC.NTZ R9, R0 ;  /* 0x0000000000097305 */ /* 0x000e24000020f100 */
[----:B0-----:R-:W-:Y:S01]  /*0140*/  STG.E desc[UR4][R4.64], R9 ;  /* 0x0000000904007986 */ /* 0x001fe2000c101904 */
[----:B------:R-:W-:Y:S05]  /*0150*/  EXIT ;  /* 0x000000000000794d */ /* 0x000fea0003800000 */
.L_x_36:
        /* <DEDUP_REMOVED lines=10> */
.L_x_40:


//--------------------- .nv.shared.reserved.0     --------------------------
	.section	.nv.shared.reserved.0,"aw",@nobits
	.weak		__nv_reservedSMEM_offset_0_alias
	.size		__nv_reservedSMEM_offset_0_alias, 0, 64
	.other		__nv_reservedSMEM_offset_0_alias,@"STO_CUDA_RESERVED_SHARED STV_DEFAULT"
__nv_reservedSMEM_offset_0_alias:
	.zero		0
	.zero		64


//--------------------- .nv.constant0._Z15calculMinGPUExtPiS_i --------------------------
	.section	.nv.constant0._Z15calculMinGPUExtPiS_i,"a",@progbits
	.sectionflags	@""
	.align	4
.nv.constant0._Z15calculMinGPUExtPiS_i:
	.zero		916


//--------------------- .nv.constant0._Z8opti_maxPiS_i --------------------------
	.section	.nv.constant0._Z8opti_maxPiS_i,"a",@progbits
	.sectionflags	@""
	.align	4
.nv.constant0._Z8opti_maxPiS_i:
	.zero		916


//--------------------- .nv.constant0._Z8opti_minPiS_i --------------------------
	.section	.nv.constant0._Z8opti_minPiS_i,"a",@progbits
	.sectionflags	@""
	.align	4
.nv.constant0._Z8opti_minPiS_i:
	.zero		916


//--------------------- .nv.constant0._Z12traiterImagePiS_iif --------------------------
	.section	.nv.constant0._Z12traiterImagePiS_iif,"a",@progbits
	.sectionflags	@""
	.align	4
.nv.constant0._Z12traiterImagePiS_iif:
	.zero		924


//--------------------- SYMBOLS --------------------------

	.type		.nv.reservedSmem.offset0,@object
	.size		.nv.reservedSmem.offset0,0x4
